	.headerflags	@"EF_CUDA_TEXMODE_UNIFIED EF_CUDA_64BIT_ADDRESS EF_CUDA_ACCELERATORS EF_CUDA_SM90 EF_CUDA_VIRTUAL_SM(EF_CUDA_SM90)"
	.elftype	@"ET_EXEC"


//--------------------- .nv.info                  --------------------------
	.section	.nv.info,"",@"SHT_CUDA_INFO"
	.align	4


	//----- nvinfo : EIATTR_REGCOUNT
	.align		4
        /*0000*/ 	.byte	0x04, 0x2f
        /*0002*/ 	.short	(.L_2 - .L_1)
	.align		4
.L_1:
        /*0004*/ 	.word	index@(triton_poi_fused__unsafe_index_add_elu_mul_sub_12)
        /*0008*/ 	.word	0x00000040


	//----- nvinfo : EIATTR_MIN_STACK_SIZE
	.align		4
.L_2:
        /*000c*/ 	.byte	0x04, 0x12
        /*000e*/ 	.short	(.L_4 - .L_3)
	.align		4
.L_3:
        /*0010*/ 	.word	index@(triton_poi_fused__unsafe_index_add_elu_mul_sub_12)
        /*0014*/ 	.word	0x00000000


	//----- nvinfo : EIATTR_FRAME_SIZE
	.align		4
.L_4:
        /*0018*/ 	.byte	0x04, 0x11
        /*001a*/ 	.short	(.L_6 - .L_5)
	.align		4
.L_5:
        /*001c*/ 	.word	index@(triton_poi_fused__unsafe_index_add_elu_mul_sub_12)
        /*0020*/ 	.word	0x00000000


	//----- nvinfo : EIATTR_MIN_STACK_SIZE
	.align		4
.L_6:
        /*0024*/ 	.byte	0x04, 0x12
        /*0026*/ 	.short	(.L_8 - .L_7)
	.align		4
.L_7:
        /*0028*/ 	.word	index@(triton_poi_fused__unsafe_index_add_elu_mul_sub_12)
        /*002c*/ 	.word	0x00000000
.L_8:


//--------------------- .nv.info.triton_poi_fused__unsafe_index_add_elu_mul_sub_12 --------------------------
	.section	.nv.info.triton_poi_fused__unsafe_index_add_elu_mul_sub_12,"",@"SHT_CUDA_INFO"
	.sectionflags	@""
	.align	4


	//----- nvinfo : EIATTR_CUDA_API_VERSION
	.align		4
        /*0000*/ 	.byte	0x04, 0x37
        /*0002*/ 	.short	(.L_10 - .L_9)
.L_9:
        /*0004*/ 	.word	0x0000007c


	//----- nvinfo : EIATTR_KPARAM_INFO
	.align		4
.L_10:
        /*0008*/ 	.byte	0x04, 0x17
        /*000a*/ 	.short	(.L_12 - .L_11)
.L_11:
        /*000c*/ 	.word	0x00000000
        /*0010*/ 	.short	0x000b
        /*0012*/ 	.short	0x0058
        /*0014*/ 	.byte	0x00, 0xf0, 0x11, 0x00


	//----- nvinfo : EIATTR_KPARAM_INFO
	.align		4
.L_12:
        /*0018*/ 	.byte	0x04, 0x17
        /*001a*/ 	.short	(.L_14 - .L_13)
.L_13:
        /*001c*/ 	.word	0x00000000
        /*0020*/ 	.short	0x000a
        /*0022*/ 	.short	0x0050
        /*0024*/ 	.byte	0x00, 0xf4, 0x21, 0x00


	//----- nvinfo : EIATTR_KPARAM_INFO
	.align		4
.L_14:
        /*0028*/ 	.byte	0x04, 0x17
        /*002a*/ 	.short	(.L_16 - .L_15)
.L_15:
        /*002c*/ 	.word	0x00000000
        /*0030*/ 	.short	0x0009
        /*0032*/ 	.short	0x0048
        /*0034*/ 	.byte	0x00, 0xf4, 0x21, 0x00


	//----- nvinfo : EIATTR_KPARAM_INFO
	.align		4
.L_16:
        /*0038*/ 	.byte	0x04, 0x17
        /*003a*/ 	.short	(.L_18 - .L_17)
.L_17:
        /*003c*/ 	.word	0x00000000
        /*0040*/ 	.short	0x0008
        /*0042*/ 	.short	0x0040
        /*0044*/ 	.byte	0x00, 0xf4, 0x21, 0x00


	//----- nvinfo : EIATTR_KPARAM_INFO
	.align		4
.L_18:
        /*0048*/ 	.byte	0x04, 0x17
        /*004a*/ 	.short	(.L_20 - .L_19)
.L_19:
        /*004c*/ 	.word	0x00000000
        /*0050*/ 	.short	0x0007
        /*0052*/ 	.short	0x0038
        /*0054*/ 	.byte	0x00, 0xf4, 0x21, 0x00


	//----- nvinfo : EIATTR_KPARAM_INFO
	.align		4
.L_20:
        /*0058*/ 	.byte	0x04, 0x17
        /*005a*/ 	.short	(.L_22 - .L_21)
.L_21:
        /*005c*/ 	.word	0x00000000
        /*0060*/ 	.short	0x0006
        /*0062*/ 	.short	0x0030
        /*0064*/ 	.byte	0x00, 0xf4, 0x21, 0x00


	//----- nvinfo : EIATTR_KPARAM_INFO
	.align		4
.L_22:
        /*0068*/ 	.byte	0x04, 0x17
        /*006a*/ 	.short	(.L_24 - .L_23)
.L_23:
        /*006c*/ 	.word	0x00000000
        /*0070*/ 	.short	0x0005
        /*0072*/ 	.short	0x0028
        /*0074*/ 	.byte	0x00, 0xf4, 0x21, 0x00


	//----- nvinfo : EIATTR_KPARAM_INFO
	.align		4
.L_24:
        /*0078*/ 	.byte	0x04, 0x17
        /*007a*/ 	.short	(.L_26 - .L_25)
.L_25:
        /*007c*/ 	.word	0x00000000
        /*0080*/ 	.short	0x0004
        /*0082*/ 	.short	0x0020
        /*0084*/ 	.byte	0x00, 0xf4, 0x21, 0x00


	//----- nvinfo : EIATTR_KPARAM_INFO
	.align		4
.L_26:
        /*0088*/ 	.byte	0x04, 0x17
        /*008a*/ 	.short	(.L_28 - .L_27)
.L_27:
        /*008c*/ 	.word	0x00000000
        /*0090*/ 	.short	0x0003
        /*0092*/ 	.short	0x0018
        /*0094*/ 	.byte	0x00, 0xf4, 0x21, 0x00


	//----- nvinfo : EIATTR_KPARAM_INFO
	.align		4
.L_28:
        /*0098*/ 	.byte	0x04, 0x17
        /*009a*/ 	.short	(.L_30 - .L_29)
.L_29:
        /*009c*/ 	.word	0x00000000
        /*00a0*/ 	.short	0x0002
        /*00a2*/ 	.short	0x0010
        /*00a4*/ 	.byte	0x00, 0xf4, 0x21, 0x00


	//----- nvinfo : EIATTR_KPARAM_INFO
	.align		4
.L_30:
        /*00a8*/ 	.byte	0x04, 0x17
        /*00aa*/ 	.short	(.L_32 - .L_31)
.L_31:
        /*00ac*/ 	.word	0x00000000
        /*00b0*/ 	.short	0x0001
        /*00b2*/ 	.short	0x0008
        /*00b4*/ 	.byte	0x00, 0xf4, 0x21, 0x00


	//----- nvinfo : EIATTR_KPARAM_INFO
	.align		4
.L_32:
        /*00b8*/ 	.byte	0x04, 0x17
        /*00ba*/ 	.short	(.L_34 - .L_33)
.L_33:
        /*00bc*/ 	.word	0x00000000
        /*00c0*/ 	.short	0x0000
        /*00c2*/ 	.short	0x0000
        /*00c4*/ 	.byte	0x00, 0xf4, 0x21, 0x00


	//----- nvinfo : EIATTR_SPARSE_MMA_MASK
	.align		4
.L_34:
        /*00c8*/ 	.byte	0x03, 0x50
        /*00ca*/ 	.short	0x0000


	//----- nvinfo : EIATTR_MAXREG_COUNT
	.align		4
        /*00cc*/ 	.byte	0x03, 0x1b
        /*00ce*/ 	.short	0x00ff


	//----- nvinfo : EIATTR_EXIT_INSTR_OFFSETS
	.align		4
        /*00d0*/ 	.byte	0x04, 0x1c
        /*00d2*/ 	.short	(.L_36 - .L_35)


	//   ....[0]....
.L_35:
        /*00d4*/ 	.word	0x00005030


	//----- nvinfo : EIATTR_REQNTID
	.align		4
.L_36:
        /*00d8*/ 	.byte	0x04, 0x10
        /*00da*/ 	.short	(.L_38 - .L_37)
.L_37:
        /*00dc*/ 	.word	0x00000080
        /*00e0*/ 	.word	0x00000001
        /*00e4*/ 	.word	0x00000001


	//----- nvinfo : EIATTR_CBANK_PARAM_SIZE
	.align		4
.L_38:
        /*00e8*/ 	.byte	0x03, 0x19
        /*00ea*/ 	.short	0x005c


	//----- nvinfo : EIATTR_PARAM_CBANK
	.align		4
        /*00ec*/ 	.byte	0x04, 0x0a
        /*00ee*/ 	.short	(.L_40 - .L_39)
	.align		4
.L_39:
        /*00f0*/ 	.word	index@(.nv.constant0.triton_poi_fused__unsafe_index_add_elu_mul_sub_12)
        /*00f4*/ 	.short	0x0210
        /*00f6*/ 	.short	0x005c


	//----- nvinfo : EIATTR_SW_WAR
	.align		4
.L_40:
        /*00f8*/ 	.byte	0x04, 0x36
        /*00fa*/ 	.short	(.L_42 - .L_41)
.L_41:
        /*00fc*/ 	.word	0x00000008
.L_42:


//--------------------- .nv.callgraph             --------------------------
	.section	.nv.callgraph,"",@"SHT_CUDA_CALLGRAPH"
	.align	4
	.sectionentsize	8
	.align		4
        /*0000*/ 	.word	0x00000000
	.align		4
        /*0004*/ 	.word	0xffffffff
	.align		4
        /*0008*/ 	.word	0x00000000
	.align		4
        /*000c*/ 	.word	0xfffffffe
	.align		4
        /*0010*/ 	.word	0x00000000
	.align		4
        /*0014*/ 	.word	0xfffffffd
	.align		4
        /*0018*/ 	.word	0x00000000
	.align		4
        /*001c*/ 	.word	0xfffffffc


//--------------------- .nv.constant4             --------------------------
	.section	.nv.constant4,"a",@progbits
	.align	8
	.align		8
.nv.constant4:
        /*0000*/ 	.dword	_$_str


//--------------------- .text.triton_poi_fused__unsafe_index_add_elu_mul_sub_12 --------------------------
	.section	.text.triton_poi_fused__unsafe_index_add_elu_mul_sub_12,"ax",@progbits
	.align	128
        .global         triton_poi_fused__unsafe_index_add_elu_mul_sub_12
        .type           triton_poi_fused__unsafe_index_add_elu_mul_sub_12,@function
        .size           triton_poi_fused__unsafe_index_add_elu_mul_sub_12,(.L_x_1 - triton_poi_fused__unsafe_index_add_elu_mul_sub_12)
        .other          triton_poi_fused__unsafe_index_add_elu_mul_sub_12,@"STO_CUDA_ENTRY STV_DEFAULT"
triton_poi_fused__unsafe_index_add_elu_mul_sub_12:
.text.triton_poi_fused__unsafe_index_add_elu_mul_sub_12:
[----:B------:R-:W-:Y:S01]  /*0000*/  LDC R1, c[0x0][0x28] ;  /* 0x00000a00ff017b82 */ /* 0x000fe20000000800 */
[----:B------:R-:W1:Y:S07]  /*0010*/  S2R R0, SR_TID.X ;  /* 0x0000000000007919 */ /* 0x000e6e0000002100 */
[----:B------:R-:W2:Y:S01]  /*0020*/  LDC.64 R30, c[0x0][0x218] ;  /* 0x00008600ff1e7b82 */ /* 0x000ea20000000a00 */
[----:B------:R-:W-:Y:S01]  /*0030*/  ULDC.64 UR4, c[0x0][0x208] ;  /* 0x0000820000047ab9 */ /* 0x000fe20000000a00 */
[----:B------:R-:W-:Y:S01]  /*0040*/  ULDC.64 UR6, c[0x0][0x228] ;  /* 0x00008a0000067ab9 */ /* 0x000fe20000000a00 */
[----:B------:R-:W3:Y:S05]  /*0050*/  S2R R7, SR_CTAID.X ;  /* 0x0000000000077919 */ /* 0x000eea0000002500 */
[----:B------:R-:W4:Y:S08]  /*0060*/  LDC.64 R16, c[0x0][0x220] ;  /* 0x00008800ff107b82 */ /* 0x000f300000000a00 */
[----:B------:R-:W5:Y:S08]  /*0070*/  LDC.64 R32, c[0x0][0x240] ;  /* 0x00009000ff207b82 */ /* 0x000f700000000a00 */
[----:B------:R-:W5:Y:S01]  /*0080*/  LDC.64 R40, c[0x0][0x230] ;  /* 0x00008c00ff287b82 */ /* 0x000f620000000a00 */
[----:B-1----:R-:W-:-:S07]  /*0090*/  SHF.L.U32 R0, R0, 0x2, RZ ;  /* 0x0000000200007819 */ /* 0x002fce00000006ff */
[----:B------:R-:W1:Y:S01]  /*00a0*/  LDC.64 R38, c[0x0][0x238] ;  /* 0x00008e00ff267b82 */ /* 0x000e620000000a00 */
[----:B------:R-:W-:-:S04]  /*00b0*/  LOP3.LUT R0, R0, 0x1fc, RZ, 0xc0, !PT ;  /* 0x000001fc00007812 */ /* 0x000fc800078ec0ff */
[----:B---3--:R-:W-:-:S04]  /*00c0*/  LEA R2, R7, R0, 0xa ;  /* 0x0000000007027211 */ /* 0x008fc800078e50ff */
[----:B------:R-:W-:-:S04]  /*00d0*/  SHF.R.S32.HI R3, RZ, 0x1f, R2 ;  /* 0x0000001fff037819 */ /* 0x000fc80000011402 */
[----:B------:R-:W-:-:S04]  /*00e0*/  LEA.HI R3, R3, R2, RZ, 0x4 ;  /* 0x0000000203037211 */ /* 0x000fc800078f20ff */
[----:B------:R-:W-:Y:S02]  /*00f0*/  SHF.R.S32.HI R0, RZ, 0x4, R3 ;  /* 0x00000004ff007819 */ /* 0x000fe40000011403 */
[----:B------:R-:W-:Y:S02]  /*0100*/  LOP3.LUT R3, R3, 0xfffffff0, RZ, 0xc0, !PT ;  /* 0xfffffff003037812 */ /* 0x000fe400078ec0ff */
[----:B------:R-:W-:Y:S02]  /*0110*/  LEA.HI R4, R0, R0, RZ, 0x4 ;  /* 0x0000000000047211 */ /* 0x000fe400078f20ff */
[----:B------:R-:W-:Y:S02]  /*0120*/  IADD3 R3, R2, -R3, RZ ;  /* 0x8000000302037210 */ /* 0x000fe40007ffe0ff */
[----:B------:R-:W-:-:S04]  /*0130*/  LOP3.LUT R5, R4, 0xfffffff0, RZ, 0xc0, !PT ;  /* 0xfffffff004057812 */ /* 0x000fc800078ec0ff */
[----:B------:R-:W-:-:S05]  /*0140*/  IADD3 R0, R0, -R5, RZ ;  /* 0x8000000500007210 */ /* 0x000fca0007ffe0ff */
[----:B--2---:R-:W-:-:S04]  /*0150*/  IMAD.WIDE R4, R0, 0x8, R30 ;  /* 0x0000000800047825 */ /* 0x004fc800078e021e */
[----:B----4-:R-:W-:Y:S02]  /*0160*/  IMAD.WIDE R12, R3, 0x8, R16 ;  /* 0x00000008030c7825 */ /* 0x010fe400078e0210 */
[----:B------:R-:W2:Y:S01]  /*0170*/  LDG.E.EL.64 R4, desc[UR4][R4.64] ;  /* 0x0000000404047981 */ /* 0x000ea2000c2e1b00 */
[----:B------:R-:W-:-:S03]  /*0180*/  SHF.R.S32.HI R11, RZ, 0x15, R7 ;  /* 0x00000015ff0b7819 */ /* 0x000fc60000011407 */
[----:B------:R-:W3:Y:S01]  /*0190*/  LDG.E.EL.128 R12, desc[UR4][R12.64] ;  /* 0x000000040c0c7981 */ /* 0x000ee2000c2e1d00 */
[----:B------:R-:W-:Y:S02]  /*01a0*/  SGXT R11, R11, 0x1 ;  /* 0x000000010b0b781a */ /* 0x000fe40000000200 */
[----:B------:R-:W-:-:S04]  /*01b0*/  IADD3 R6, R2, 0x2, RZ ;  /* 0x0000000202067810 */ /* 0x000fc80007ffe0ff */
[----:B------:R-:W-:-:S04]  /*01c0*/  LEA.HI R7, R11, R6, RZ, 0x4 ;  /* 0x000000060b077211 */ /* 0x000fc800078f20ff */
[----:B------:R-:W-:-:S04]  /*01d0*/  LOP3.LUT R7, R7, 0xfffffff0, RZ, 0xc0, !PT ;  /* 0xfffffff007077812 */ /* 0x000fc800078ec0ff */
[----:B------:R-:W-:-:S05]  /*01e0*/  IADD3 R27, R6, -R7, RZ ;  /* 0x80000007061b7210 */ /* 0x000fca0007ffe0ff */
[----:B------:R-:W-:-:S06]  /*01f0*/  IMAD.WIDE R16, R27, 0x8, R16 ;  /* 0x000000081b107825 */ /* 0x000fcc00078e0210 */
[----:B------:R-:W4:Y:S01]  /*0200*/  LDG.E.EL.128 R16, desc[UR4][R16.64] ;  /* 0x0000000410107981 */ /* 0x000f22000c2e1d00 */
[----:B-----5:R-:W-:-:S06]  /*0210*/  IMAD.WIDE R20, R0, 0x8, R32 ;  /* 0x0000000800147825 */ /* 0x020fcc00078e0220 */
[----:B------:R-:W5:Y:S01]  /*0220*/  LDG.E.EL.64 R20, desc[UR4][R20.64] ;  /* 0x0000000414147981 */ /* 0x000f62000c2e1b00 */
[----:B--2---:R-:W-:-:S04]  /*0230*/  SHF.R.U32.HI R9, RZ, 0x1c, R5 ;  /* 0x0000001cff097819 */ /* 0x004fc80000011605 */
[----:B------:R-:W-:Y:S02]  /*0240*/  LOP3.LUT R9, R9, 0x8, RZ, 0xc0, !PT ;  /* 0x0000000809097812 */ /* 0x000fe400078ec0ff */
[----:B---3--:R-:W-:Y:S02]  /*0250*/  SHF.R.U32.HI R6, RZ, 0x1a, R15 ;  /* 0x0000001aff067819 */ /* 0x008fe4000001160f */
[----:B------:R-:W-:Y:S02]  /*0260*/  IADD3 R9, P0, R4, R9, RZ ;  /* 0x0000000904097210 */ /* 0x000fe40007f1e0ff */
[----:B------:R-:W-:Y:S02]  /*0270*/  LEA R7, P1, R14, UR6, 0x2 ;  /* 0x000000060e077c11 */ /* 0x000fe4000f8210ff */
[----:B------:R-:W-:Y:S02]  /*0280*/  LOP3.LUT R6, R6, 0x20, RZ, 0xc0, !PT ;  /* 0x0000002006067812 */ /* 0x000fe400078ec0ff */
[----:B------:R-:W-:-:S02]  /*0290*/  IADD3.X R8, RZ, R5, RZ, P0, !PT ;  /* 0x00000005ff087210 */ /* 0x000fc400007fe4ff */
[----:B------:R-:W-:Y:S02]  /*02a0*/  LEA.HI.X R4, R14, UR7, R15, 0x2, P1 ;  /* 0x000000070e047c11 */ /* 0x000fe400088f140f */
[----:B------:R-:W-:Y:S02]  /*02b0*/  IADD3 R6, P0, R6, R7, RZ ;  /* 0x0000000706067210 */ /* 0x000fe40007f1e0ff */
[----:B------:R-:W-:Y:S02]  /*02c0*/  SHF.L.U32 R7, R9, 0x5, RZ ;  /* 0x0000000509077819 */ /* 0x000fe400000006ff */
[----:B------:R-:W-:Y:S02]  /*02d0*/  LEA.HI R5, R11, R2, RZ, 0x8 ;  /* 0x000000020b057211 */ /* 0x000fe400078f40ff */
[----:B------:R-:W-:Y:S02]  /*02e0*/  IADD3.X R4, RZ, R4, RZ, P0, !PT ;  /* 0x00000004ff047210 */ /* 0x000fe400007fe4ff */
[----:B------:R-:W-:-:S02]  /*02f0*/  SHF.L.U64.HI R9, R9, 0x5, R8 ;  /* 0x0000000509097819 */ /* 0x000fc40000010208 */
[----:B------:R-:W-:Y:S02]  /*0300*/  IADD3 R28, P0, R6, R7, RZ ;  /* 0x00000007061c7210 */ /* 0x000fe40007f1e0ff */
[----:B------:R-:W-:Y:S02]  /*0310*/  SHF.R.S32.HI R25, RZ, 0x8, R5 ;  /* 0x00000008ff197819 */ /* 0x000fe40000011405 */
[----:B------:R-:W-:Y:S02]  /*0320*/  IADD3.X R29, R4, R9, RZ, P0, !PT ;  /* 0x00000009041d7210 */ /* 0x000fe400007fe4ff */
[C---:B------:R-:W-:Y:S01]  /*0330*/  SHF.L.U32 R5, R25.reuse, 0x6, RZ ;  /* 0x0000000619057819 */ /* 0x040fe200000006ff */
[----:B0-----:R-:W-:-:S04]  /*0340*/  IMAD.WIDE R22, R25, 0x4, R40 ;  /* 0x0000000419167825 */ /* 0x001fc800078e0228 */
[----:B------:R-:W-:Y:S01]  /*0350*/  IMAD.WIDE R28, R5, 0x4, R28 ;  /* 0x00000004051c7825 */ /* 0x000fe200078e021c */
[----:B------:R-:W2:Y:S01]  /*0360*/  LDG.E.EL R10, desc[UR4][R22.64] ;  /* 0x00000004160a7981 */ /* 0x000ea2000c2e1900 */
[----:B----4-:R-:W-:Y:S02]  /*0370*/  SHF.R.U32.HI R14, RZ, 0x1a, R17 ;  /* 0x0000001aff0e7819 */ /* 0x010fe40000011611 */
[----:B-1----:R-:W-:Y:S01]  /*0380*/  IMAD.WIDE R24, R25, 0x4, R38 ;  /* 0x0000000419187825 */ /* 0x002fe200078e0226 */
[----:B------:R-:W2:Y:S01]  /*0390*/  LDG.E.EL R15, desc[UR4][R28.64] ;  /* 0x000000041c0f7981 */ /* 0x000ea2000c2e1900 */
[----:B------:R-:W-:Y:S02]  /*03a0*/  LEA R35, P0, R16, UR6, 0x2 ;  /* 0x0000000610237c11 */ /* 0x000fe4000f8010ff */
[----:B------:R-:W-:Y:S01]  /*03b0*/  LOP3.LUT R14, R14, 0x20, RZ, 0xc0, !PT ;  /* 0x000000200e0e7812 */ /* 0x000fe200078ec0ff */
[----:B------:R0:W3:Y:S01]  /*03c0*/  LDG.E.EL R8, desc[UR4][R24.64] ;  /* 0x0000000418087981 */ /* 0x0000e2000c2e1900 */
[----:B------:R-:W-:-:S02]  /*03d0*/  LEA.HI.X R16, R16, UR7, R17, 0x2, P0 ;  /* 0x0000000710107c11 */ /* 0x000fc400080f1411 */
[----:B------:R-:W-:-:S04]  /*03e0*/  IADD3 R14, P0, R14, R35, RZ ;  /* 0x000000230e0e7210 */ /* 0x000fc80007f1e0ff */
[----:B------:R-:W-:Y:S02]  /*03f0*/  IADD3.X R16, RZ, R16, RZ, P0, !PT ;  /* 0x00000010ff107210 */ /* 0x000fe400007fe4ff */
[----:B------:R-:W-:Y:S01]  /*0400*/  IADD3 R34, P0, R14, R7, RZ ;  /* 0x000000070e227210 */ /* 0x000fe20007f1e0ff */
[----:B0-----:R-:W0:Y:S03]  /*0410*/  LDC.64 R24, c[0x0][0x248] ;  /* 0x00009200ff187b82 */ /* 0x001e260000000a00 */
[----:B------:R-:W-:Y:S02]  /*0420*/  IADD3.X R35, R16, R9, RZ, P0, !PT ;  /* 0x0000000910237210 */ /* 0x000fe400007fe4ff */
[----:B-----5:R-:W-:Y:S01]  /*0430*/  SHF.R.U32.HI R17, RZ, 0x1c, R21 ;  /* 0x0000001cff117819 */ /* 0x020fe20000011615 */
[----:B------:R-:W-:-:S03]  /*0440*/  IMAD.WIDE R22, R5, 0x4, R34 ;  /* 0x0000000405167825 */ /* 0x000fc600078e0222 */
[----:B------:R-:W-:Y:S02]  /*0450*/  LOP3.LUT R17, R17, 0x8, RZ, 0xc0, !PT ;  /* 0x0000000811117812 */ /* 0x000fe400078ec0ff */
[----:B------:R-:W4:Y:S02]  /*0460*/  LDG.E.EL R35, desc[UR4][R22.64] ;  /* 0x0000000416237981 */ /* 0x000f24000c2e1900 */
[----:B------:R-:W-:-:S04]  /*0470*/  IADD3 R17, P0, R20, R17, RZ ;  /* 0x0000001114117210 */ /* 0x000fc80007f1e0ff */
[----:B------:R-:W-:Y:S02]  /*0480*/  IADD3.X R20, RZ, R21, RZ, P0, !PT ;  /* 0x00000015ff147210 */ /* 0x000fe400007fe4ff */
[C---:B------:R-:W-:Y:S02]  /*0490*/  SHF.L.U32 R29, R17.reuse, 0x5, RZ ;  /* 0x00000005111d7819 */ /* 0x040fe400000006ff */
[----:B------:R-:W-:Y:S02]  /*04a0*/  SHF.L.U64.HI R17, R17, 0x5, R20 ;  /* 0x0000000511117819 */ /* 0x000fe40000010214 */
[----:B------:R-:W-:-:S04]  /*04b0*/  IADD3 R36, P0, R29, R6, RZ ;  /* 0x000000061d247210 */ /* 0x000fc80007f1e0ff */
[----:B------:R-:W-:-:S03]  /*04c0*/  IADD3.X R37, R17, R4, RZ, P0, !PT ;  /* 0x0000000411257210 */ /* 0x000fc600007fe4ff */
[----:B------:R-:W-:-:S06]  /*04d0*/  IMAD.WIDE R36, R5, 0x4, R36 ;  /* 0x0000000405247825 */ /* 0x000fcc00078e0224 */
[----:B------:R3:W5:Y:S01]  /*04e0*/  LDG.E.EL R37, desc[UR4][R36.64] ;  /* 0x0000000424257981 */ /* 0x000762000c2e1900 */
[----:B------:R-:W-:-:S04]  /*04f0*/  IADD3 R42, P0, R29, R14, RZ ;  /* 0x0000000e1d2a7210 */ /* 0x000fc80007f1e0ff */
[----:B------:R-:W-:-:S03]  /*0500*/  IADD3.X R43, R17, R16, RZ, P0, !PT ;  /* 0x00000010112b7210 */ /* 0x000fc600007fe4ff */
[----:B------:R-:W-:-:S05]  /*0510*/  IMAD.WIDE R42, R5, 0x4, R42 ;  /* 0x00000004052a7825 */ /* 0x000fca00078e022a */
[----:B------:R1:W5:Y:S01]  /*0520*/  LDG.E.EL R45, desc[UR4][R42.64] ;  /* 0x000000042a2d7981 */ /* 0x000362000c2e1900 */
[----:B0-----:R-:W-:-:S06]  /*0530*/  IMAD.WIDE R20, R3, 0x8, R24 ;  /* 0x0000000803147825 */ /* 0x001fcc00078e0218 */
[----:B------:R-:W5:Y:S01]  /*0540*/  LDG.E.EL.128 R20, desc[UR4][R20.64] ;  /* 0x0000000414147981 */ /* 0x000f62000c2e1d00 */
[----:B------:R-:W-:-:S06]  /*0550*/  IMAD.WIDE R24, R27, 0x8, R24 ;  /* 0x000000081b187825 */ /* 0x000fcc00078e0218 */
[----:B------:R-:W5:Y:S01]  /*0560*/  LDG.E.EL.128 R24, desc[UR4][R24.64] ;  /* 0x0000000418187981 */ /* 0x000f62000c2e1d00 */
[----:B------:R-:W-:Y:S01]  /*0570*/  HFMA2.MMA R47, -RZ, RZ, 0.83837890625, -4044 ;  /* 0x3ab5ebe6ff2f7435 */ /* 0x000fe200000001ff */
[----:B------:R-:W-:Y:S01]  /*0580*/  MOV R48, 0x3ab5ebe6 ;  /* 0x3ab5ebe600307802 */ /* 0x000fe20000000f00 */
[----:B------:R-:W-:Y:S01]  /*0590*/  HFMA2.MMA R52, -RZ, RZ, 0.83837890625, -4044 ;  /* 0x3ab5ebe6ff347435 */ /* 0x000fe200000001ff */
[----:B--2---:R-:W-:-:S04]  /*05a0*/  FADD R15, -R10, R15 ;  /* 0x0000000f0a0f7221 */ /* 0x004fc80000000100 */
[----:B---3--:R-:W-:-:S04]  /*05b0*/  FMUL R36, R8, R15 ;  /* 0x0000000f08247220 */ /* 0x008fc80000400000 */
[C---:B------:R-:W-:Y:S01]  /*05c0*/  FMUL R15, R36.reuse, 1.4426950216293334961 ;  /* 0x3fb8aa3b240f7820 */ /* 0x040fe20000400000 */
[----:B------:R-:W-:-:S05]  /*05d0*/  FADD.FTZ R28, |R36|, -RZ ;  /* 0x800000ff241c7221 */ /* 0x000fca0000010200 */
[----:B------:R-:W1:Y:S01]  /*05e0*/  FRND R15, R15 ;  /* 0x0000000f000f7307 */ /* 0x000e620000201000 */
[----:B------:R-:W-:Y:S01]  /*05f0*/  FSETP.GEU.AND P0, PT, R28, 0.40999999642372131348, PT ;  /* 0x3ed1eb851c00780b */ /* 0x000fe20003f0e000 */
[----:B----4-:R-:W-:-:S03]  /*0600*/  FADD R35, -R10, R35 ;  /* 0x000000230a237221 */ /* 0x010fc60000000100 */
[----:B-1----:R-:W-:Y:S01]  /*0610*/  FSEL R43, R15, RZ, P0 ;  /* 0x000000ff0f2b7208 */ /* 0x002fe20000000000 */
[----:B------:R-:W-:-:S03]  /*0620*/  FMUL R35, R8, R35 ;  /* 0x0000002308237220 */ /* 0x000fc60000400000 */
[C---:B------:R-:W-:Y:S01]  /*0630*/  FSETP.NEU.AND P2, PT, R43.reuse, 128, PT ;  /* 0x430000002b00780b */ /* 0x040fe20003f4d000 */
[----:B------:R-:W-:Y:S01]  /*0640*/  FFMA.FTZ R28, -R43, 0.693145751953125, R36 ;  /* 0x3f3172002b1c7823 */ /* 0x000fe20000010124 */
[----:B------:R-:W-:Y:S02]  /*0650*/  FMUL R46, R35, 1.4426950216293334961 ;  /* 0x3fb8aa3b232e7820 */ /* 0x000fe40000400000 */
[C---:B------:R-:W-:Y:S01]  /*0660*/  FSEL R44, R43.reuse, 127, P2 ;  /* 0x42fe00002b2c7808 */ /* 0x040fe20001000000 */
[----:B------:R-:W-:-:S03]  /*0670*/  FFMA.FTZ R28, -R43, 1.428606765330187045e-06, R28 ;  /* 0x35bfbe8e2b1c7823 */ /* 0x000fc6000001011c */
[----:B------:R-:W-:Y:S01]  /*0680*/  FRND R46, R46 ;  /* 0x0000002e002e7307 */ /* 0x000fe20000201000 */
[----:B------:R-:W-:-:S04]  /*0690*/  FFMA.FTZ R15, R28, R47, 0.0083824126049876213074 ;  /* 0x3c0956631c0f7423 */ /* 0x000fc8000001002f */
[----:B------:R-:W-:-:S03]  /*06a0*/  FFMA.FTZ R15, R28, R15, 0.041667830199003219604 ;  /* 0x3d2aabe31c0f7423 */ /* 0x000fc6000001000f */
[----:B------:R-:W0:Y:S01]  /*06b0*/  MUFU.EX2 R42, R44 ;  /* 0x0000002c002a7308 */ /* 0x000e220000000800 */
[----:B------:R-:W-:Y:S01]  /*06c0*/  FFMA.FTZ R15, R28, R15, 0.16666397452354431152 ;  /* 0x3e2aa9f61c0f7423 */ /* 0x000fe2000001000f */
[----:B-----5:R-:W-:-:S03]  /*06d0*/  FADD R37, -R10, R37 ;  /* 0x000000250a257221 */ /* 0x020fc60000000100 */
[----:B------:R-:W-:Y:S01]  /*06e0*/  FFMA.FTZ R43, R28, R15, 0.49999994039535522461 ;  /* 0x3efffffe1c2b7423 */ /* 0x000fe2000001000f */
[----:B------:R-:W-:Y:S01]  /*06f0*/  FADD.FTZ R15, |R35|, -RZ ;  /* 0x800000ff230f7221 */ /* 0x000fe20000010200 */
[----:B------:R-:W-:Y:S02]  /*0700*/  FMUL R34, R8, R37 ;  /* 0x0000002508227220 */ /* 0x000fe40000400000 */
[C---:B------:R-:W-:Y:S02]  /*0710*/  FMUL R43, R28.reuse, R43 ;  /* 0x0000002b1c2b7220 */ /* 0x040fe40000400000 */
[----:B------:R-:W-:Y:S02]  /*0720*/  FSETP.GEU.AND P0, PT, R15, 0.40999999642372131348, PT ;  /* 0x3ed1eb850f00780b */ /* 0x000fe40003f0e000 */
[----:B------:R-:W-:Y:S01]  /*0730*/  FFMA.FTZ R43, R28, R43, R28 ;  /* 0x0000002b1c2b7223 */ /* 0x000fe2000001001c */
[----:B------:R-:W-:Y:S01]  /*0740*/  IADD3 R28, R2, 0x200, RZ ;  /* 0x00000200021c7810 */ /* 0x000fe20007ffe0ff */
[----:B0-----:R-:W-:Y:S01]  /*0750*/  FADD R47, R42, -1 ;  /* 0xbf8000002a2f7421 */ /* 0x001fe20000000000 */
[----:B------:R-:W-:-:S02]  /*0760*/  FSEL R46, R46, RZ, P0 ;  /* 0x000000ff2e2e7208 */ /* 0x000fc40000000000 */
[CC--:B------:R-:W-:Y:S01]  /*0770*/  LEA.HI R15, R11.reuse, R28.reuse, RZ, 0x4 ;  /* 0x0000001c0b0f7211 */ /* 0x0c0fe200078f20ff */
[----:B------:R-:W-:Y:S01]  /*0780*/  FFMA.FTZ R42, R42, R43, R47 ;  /* 0x0000002b2a2a7223 */ /* 0x000fe2000001002f */
[----:B------:R-:W-:Y:S01]  /*0790*/  FMUL R47, R34, 1.4426950216293334961 ;  /* 0x3fb8aa3b222f7820 */ /* 0x000fe20000400000 */
[C---:B------:R-:W-:Y:S01]  /*07a0*/  FFMA.FTZ R37, -R46.reuse, 0.693145751953125, R35 ;  /* 0x3f3172002e257823 */ /* 0x040fe20000010123 */
[C---:B------:R-:W-:Y:S02]  /*07b0*/  FSETP.NEU.AND P1, PT, R46.reuse, 128, PT ;  /* 0x430000002e00780b */ /* 0x040fe40003f2d000 */
[----:B------:R-:W-:Y:S01]  /*07c0*/  LEA.HI R28, R11, R28, RZ, 0x8 ;  /* 0x0000001c0b1c7211 */ /* 0x000fe200078f40ff */
[C---:B------:R-:W-:Y:S01]  /*07d0*/  FFMA.FTZ R37, -R46.reuse, 1.428606765330187045e-06, R37 ;  /* 0x35bfbe8e2e257823 */ /* 0x040fe20000010125 */
[----:B------:R-:W0:Y:S01]  /*07e0*/  FRND R47, R47 ;  /* 0x0000002f002f7307 */ /* 0x000e220000201000 */
[----:B------:R-:W-:Y:S02]  /*07f0*/  FSEL R43, R46, 127, P1 ;  /* 0x42fe00002e2b7808 */ /* 0x000fe40000800000 */
[----:B------:R-:W-:Y:S01]  /*0800*/  FFMA.FTZ R48, R37, R48, 0.0083824126049876213074 ;  /* 0x3c09566325307423 */ /* 0x000fe20000010030 */
[----:B------:R-:W-:-:S03]  /*0810*/  SHF.R.S32.HI R28, RZ, 0x8, R28 ;  /* 0x00000008ff1c7819 */ /* 0x000fc6000001141c */
[----:B------:R-:W-:Y:S01]  /*0820*/  FFMA.FTZ R48, R37, R48, 0.041667830199003219604 ;  /* 0x3d2aabe325307423 */ /* 0x000fe20000010030 */
[----:B------:R-:W1:Y:S01]  /*0830*/  MUFU.EX2 R46, R43 ;  /* 0x0000002b002e7308 */ /* 0x000e620000000800 */
[----:B------:R-:W-:-:S04]  /*0840*/  IMAD.WIDE R40, R28, 0x4, R40 ;  /* 0x000000041c287825 */ /* 0x000fc800078e0228 */
[C---:B------:R-:W-:Y:S01]  /*0850*/  FFMA.FTZ R50, R37.reuse, R48, 0.16666397452354431152 ;  /* 0x3e2aa9f625327423 */ /* 0x040fe20000010030 */
[----:B------:R-:W-:Y:S01]  /*0860*/  FADD.FTZ R48, |R34|, -RZ ;  /* 0x800000ff22307221 */ /* 0x000fe20000010200 */
[----:B------:R2:W3:Y:S02]  /*0870*/  LDG.E.EL R11, desc[UR4][R40.64] ;  /* 0x00000004280b7981 */ /* 0x0004e4000c2e1900 */
[----:B------:R-:W-:Y:S01]  /*0880*/  FFMA.FTZ R50, R37, R50, 0.49999994039535522461 ;  /* 0x3efffffe25327423 */ /* 0x000fe20000010032 */
[----:B------:R-:W-:Y:S01]  /*0890*/  IMAD.WIDE R38, R28, 0x4, R38 ;  /* 0x000000041c267825 */ /* 0x000fe200078e0226 */
[----:B------:R-:W-:-:S03]  /*08a0*/  FSETP.GEU.AND P0, PT, R48, 0.40999999642372131348, PT ;  /* 0x3ed1eb853000780b */ /* 0x000fc60003f0e000 */
[----:B------:R-:W-:Y:S01]  /*08b0*/  FMUL R50, R37, R50 ;  /* 0x0000003225327220 */ /* 0x000fe20000400000 */
[----:B0-----:R-:W-:-:S03]  /*08c0*/  FSEL R49, R47, RZ, P0 ;  /* 0x000000ff2f317208 */ /* 0x001fc60000000000 */
[----:B------:R-:W-:Y:S01]  /*08d0*/  FFMA.FTZ R47, R37, R50, R37 ;  /* 0x00000032252f7223 */ /* 0x000fe20000010025 */
[----:B-1----:R-:W-:Y:S01]  /*08e0*/  FADD R51, R46, -1 ;  /* 0xbf8000002e337421 */ /* 0x002fe20000000000 */
[C---:B------:R-:W-:Y:S01]  /*08f0*/  FFMA.FTZ R48, -R49.reuse, 0.693145751953125, R34 ;  /* 0x3f31720031307823 */ /* 0x040fe20000010122 */
[----:B--2---:R-:W-:Y:S02]  /*0900*/  LEA R41, P0, R12, UR6, 0x2 ;  /* 0x000000060c297c11 */ /* 0x004fe4000f8010ff */
[----:B------:R-:W-:Y:S01]  /*0910*/  FFMA.FTZ R40, R46, R47, R51 ;  /* 0x0000002f2e287223 */ /* 0x000fe20000010033 */
[--C-:B------:R-:W-:Y:S01]  /*0920*/  SHF.R.U32.HI R50, RZ, 0x1a, R13.reuse ;  /* 0x0000001aff327819 */ /* 0x100fe2000001160d */
[----:B------:R-:W-:Y:S01]  /*0930*/  FFMA.FTZ R47, -R49, 1.428606765330187045e-06, R48 ;  /* 0x35bfbe8e312f7823 */ /* 0x000fe20000010130 */
[----:B------:R-:W-:Y:S01]  /*0940*/  LEA.HI.X R46, R12, UR7, R13, 0x2, P0 ;  /* 0x000000070c2e7c11 */ /* 0x000fe200080f140d */
[----:B------:R-:W-:Y:S01]  /*0950*/  @!P2 FADD R42, R42, R42 ;  /* 0x0000002a2a2aa221 */ /* 0x000fe20000000000 */
[----:B------:R-:W-:Y:S01]  /*0960*/  FSETP.NEU.AND P4, PT, R36, RZ, PT ;  /* 0x000000ff2400720b */ /* 0x000fe20003f8d000 */
[C---:B------:R-:W-:Y:S01]  /*0970*/  FFMA.FTZ R12, R47.reuse, R52, 0.0083824126049876213074 ;  /* 0x3c0956632f0c7423 */ /* 0x040fe20000010034 */
[----:B------:R-:W-:Y:S01]  /*0980*/  FSETP.GT.AND P3, PT, R44, 128, PT ;  /* 0x430000002c00780b */ /* 0x000fe20003f64000 */
[----:B------:R0:W2:Y:S01]  /*0990*/  LDG.E.EL R37, desc[UR4][R38.64] ;  /* 0x0000000426257981 */ /* 0x0000a2000c2e1900 */
[----:B------:R-:W-:Y:S01]  /*09a0*/  LOP3.LUT R50, R50, 0x20, RZ, 0xc0, !PT ;  /* 0x0000002032327812 */ /* 0x000fe200078ec0ff */
[----:B------:R-:W-:Y:S01]  /*09b0*/  FFMA.FTZ R12, R47, R12, 0.041667830199003219604 ;  /* 0x3d2aabe32f0c7423 */ /* 0x000fe2000001000c */
[----:B------:R-:W-:Y:S01]  /*09c0*/  FSETP.NEU.AND P0, PT, R49, 128, PT ;  /* 0x430000003100780b */ /* 0x000fe20003f0d000 */
[----:B------:R-:W-:Y:S01]  /*09d0*/  FADD R13, R36, R36 ;  /* 0x00000024240d7221 */ /* 0x000fe20000000000 */
[----:B------:R-:W-:Y:S01]  /*09e0*/  FSETP.GEU.AND P5, PT, R44, -25, PT ;  /* 0xc1c800002c00780b */ /* 0x000fe20003fae000 */
[----:B------:R-:W-:Y:S01]  /*09f0*/  @!P1 FADD R40, R40, R40 ;  /* 0x0000002828289221 */ /* 0x000fe20000000000 */
[----:B------:R-:W-:-:S02]  /*0a00*/  FSEL R44, R42, +INF , !P3 ;  /* 0x7f8000002a2c7808 */ /* 0x000fc40005800000 */
[----:B------:R-:W-:Y:S01]  /*0a10*/  FSETP.GT.AND P1, PT, R43, 128, PT ;  /* 0x430000002b00780b */ /* 0x000fe20003f24000 */
[----:B0-----:R-:W-:Y:S01]  /*0a20*/  FFMA.FTZ R38, R47, R12, 0.16666397452354431152 ;  /* 0x3e2aa9f62f267423 */ /* 0x001fe2000001000c */
[----:B------:R-:W-:Y:S01]  /*0a30*/  IADD3 R12, P3, R50, R41, RZ ;  /* 0x00000029320c7210 */ /* 0x000fe20007f7e0ff */
[----:B------:R-:W-:Y:S01]  /*0a40*/  FADD R41, -R10, R45 ;  /* 0x0000002d0a297221 */ /* 0x000fe20000000100 */
[----:B------:R-:W-:Y:S01]  /*0a50*/  FSEL R39, R49, 127, P0 ;  /* 0x42fe000031277808 */ /* 0x000fe20000000000 */
[C---:B------:R-:W-:Y:S01]  /*0a60*/  FFMA.FTZ R42, R47.reuse, R38, 0.49999994039535522461 ;  /* 0x3efffffe2f2a7423 */ /* 0x040fe20000010026 */
[----:B------:R-:W-:Y:S01]  /*0a70*/  @P4 FSEL R13, R44, -1, P5 ;  /* 0xbf8000002c0d4808 */ /* 0x000fe20002800000 */
[----:B------:R-:W-:Y:S01]  /*0a80*/  FMUL R41, R8, R41 ;  /* 0x0000002908297220 */ /* 0x000fe20000400000 */
[----:B------:R-:W0:Y:S01]  /*0a90*/  MUFU.EX2 R48, R39 ;  /* 0x0000002700307308 */ /* 0x000e220000000800 */
[----:B------:R-:W-:Y:S01]  /*0aa0*/  FMUL R42, R47, R42 ;  /* 0x0000002a2f2a7220 */ /* 0x000fe20000400000 */
[----:B------:R-:W-:Y:S01]  /*0ab0*/  LEA R38, P2, R18, UR6, 0x2 ;  /* 0x0000000612267c11 */ /* 0x000fe2000f8410ff */
[----:B------:R-:W-:Y:S01]  /*0ac0*/  FMUL R44, R41, 1.4426950216293334961 ;  /* 0x3fb8aa3b292c7820 */ /* 0x000fe20000400000 */
[----:B------:R-:W-:Y:S01]  /*0ad0*/  SHF.R.U32.HI R49, RZ, 0x1a, R19 ;  /* 0x0000001aff317819 */ /* 0x000fe20000011613 */
[----:B------:R-:W-:Y:S01]  /*0ae0*/  FFMA.FTZ R47, R47, R42, R47 ;  /* 0x0000002a2f2f7223 */ /* 0x000fe2000001002f */
[----:B------:R-:W-:-:S02]  /*0af0*/  IADD3.X R42, RZ, R46, RZ, P3, !PT ;  /* 0x0000002eff2a7210 */ /* 0x000fc40001ffe4ff */
[----:B------:R-:W-:Y:S01]  /*0b00*/  FSETP.NEU.AND P3, PT, R35, RZ, PT ;  /* 0x000000ff2300720b */ /* 0x000fe20003f6d000 */
[----:B------:R-:W1:Y:S01]  /*0b10*/  FRND R44, R44 ;  /* 0x0000002c002c7307 */ /* 0x000e620000201000 */
[----:B------:R-:W-:Y:S01]  /*0b20*/  LEA.HI.X R19, R18, UR7, R19, 0x2, P2 ;  /* 0x0000000712137c11 */ /* 0x000fe200090f1413 */
[----:B------:R-:W-:Y:S01]  /*0b30*/  FADD.FTZ R18, |R41|, -RZ ;  /* 0x800000ff29127221 */ /* 0x000fe20000010200 */
[----:B------:R-:W-:Y:S02]  /*0b40*/  IADD3 R46, P5, R29, R12, RZ ;  /* 0x0000000c1d2e7210 */ /* 0x000fe40007fbe0ff */
[----:B------:R-:W-:Y:S01]  /*0b50*/  LOP3.LUT R49, R49, 0x20, RZ, 0xc0, !PT ;  /* 0x0000002031317812 */ /* 0x000fe200078ec0ff */
[----:B0-----:R-:W-:Y:S01]  /*0b60*/  FADD R45, R48, -1 ;  /* 0xbf800000302d7421 */ /* 0x001fe20000000000 */
[----:B------:R-:W-:Y:S02]  /*0b70*/  FSETP.GEU.AND P4, PT, R43, -25, PT ;  /* 0xc1c800002b00780b */ /* 0x000fe40003f8e000 */
[----:B------:R-:W-:Y:S01]  /*0b80*/  FSEL R40, R40, +INF , !P1 ;  /* 0x7f80000028287808 */ /* 0x000fe20004800000 */
[----:B------:R-:W-:Y:S01]  /*0b90*/  FFMA.FTZ R48, R48, R47, R45 ;  /* 0x0000002f30307223 */ /* 0x000fe2000001002d */
[----:B------:R-:W-:-:S02]  /*0ba0*/  IADD3.X R47, R17, R42, RZ, P5, !PT ;  /* 0x0000002a112f7210 */ /* 0x000fc40002ffe4ff */
[----:B------:R-:W-:Y:S01]  /*0bb0*/  FSETP.GEU.AND P5, PT, R18, 0.40999999642372131348, PT ;  /* 0x3ed1eb851200780b */ /* 0x000fe20003fae000 */
[----:B------:R-:W-:Y:S01]  /*0bc0*/  FADD R18, R35, R35 ;  /* 0x0000002323127221 */ /* 0x000fe20000000000 */
[----:B------:R-:W-:Y:S01]  /*0bd0*/  IADD3 R38, P2, R49, R38, RZ ;  /* 0x0000002631267210 */ /* 0x000fe20007f5e0ff */
[----:B------:R-:W-:Y:S01]  /*0be0*/  @!P0 FADD R48, R48, R48 ;  /* 0x0000003030308221 */ /* 0x000fe20000000000 */
[----:B-1----:R-:W-:Y:S01]  /*0bf0*/  FSEL R50, R44, RZ, P5 ;  /* 0x000000ff2c327208 */ /* 0x002fe20002800000 */
[----:B------:R-:W-:Y:S01]  /*0c00*/  IMAD.WIDE R46, R5, 0x4, R46 ;  /* 0x00000004052e7825 */ /* 0x000fe200078e022e */
[----:B------:R-:W-:Y:S02]  /*0c10*/  @P3 FSEL R18, R40, -1, P4 ;  /* 0xbf80000028123808 */ /* 0x000fe40002000000 */
[----:B------:R-:W-:Y:S02]  /*0c20*/  IADD3.X R40, RZ, R19, RZ, P2, !PT ;  /* 0x00000013ff287210 */ /* 0x000fe400017fe4ff */
[----:B------:R-:W-:-:S02]  /*0c30*/  IADD3 R44, P1, R29, R38, RZ ;  /* 0x000000261d2c7210 */ /* 0x000fc40007f3e0ff */
[C---:B------:R-:W-:Y:S01]  /*0c40*/  FSETP.GT.AND P0, PT, R39.reuse, 128, PT ;  /* 0x430000002700780b */ /* 0x040fe20003f04000 */
[----:B------:R-:W-:Y:S01]  /*0c50*/  FFMA.FTZ R49, -R50, 0.693145751953125, R41 ;  /* 0x3f31720032317823 */ /* 0x000fe20000010129 */
[----:B------:R-:W-:Y:S01]  /*0c60*/  IADD3.X R45, R17, R40, RZ, P1, !PT ;  /* 0x00000028112d7210 */ /* 0x000fe20000ffe4ff */
[----:B------:R0:W4:Y:S01]  /*0c70*/  LDG.E.EL R43, desc[UR4][R46.64] ;  /* 0x000000042e2b7981 */ /* 0x000122000c2e1900 */
[----:B------:R-:W-:Y:S01]  /*0c80*/  FSETP.NEU.AND P1, PT, R34, RZ, PT ;  /* 0x000000ff2200720b */ /* 0x000fe20003f2d000 */
[----:B------:R-:W-:Y:S01]  /*0c90*/  FFMA.FTZ R49, -R50, 1.428606765330187045e-06, R49 ;  /* 0x35bfbe8e32317823 */ /* 0x000fe20000010131 */
[----:B------:R-:W-:Y:S01]  /*0ca0*/  FSETP.GEU.AND P2, PT, R39, -25, PT ;  /* 0xc1c800002700780b */ /* 0x000fe20003f4e000 */
[----:B------:R-:W-:Y:S01]  /*0cb0*/  IMAD.WIDE R44, R5, 0x4, R44 ;  /* 0x00000004052c7825 */ /* 0x000fe200078e022c */
[----:B------:R-:W-:-:S03]  /*0cc0*/  FSEL R48, R48, +INF , !P0 ;  /* 0x7f80000030307808 */ /* 0x000fc60004000000 */
[----:B------:R-:W-:Y:S01]  /*0cd0*/  FADD R39, R34, R34 ;  /* 0x0000002222277221 */ /* 0x000fe20000000000 */
[C---:B------:R-:W-:Y:S01]  /*0ce0*/  FSETP.NEU.AND P0, PT, R50.reuse, 128, PT ;  /* 0x430000003200780b */ /* 0x040fe20003f0d000 */
[C---:B------:R-:W-:Y:S01]  /*0cf0*/  FFMA.FTZ R52, R49.reuse, R52, 0.0083824126049876213074 ;  /* 0x3c09566331347423 */ /* 0x040fe20000010034 */
[----:B------:R1:W5:Y:S01]  /*0d00*/  LDG.E.EL R19, desc[UR4][R44.64] ;  /* 0x000000042c137981 */ /* 0x000362000c2e1900 */
[----:B0-----:R-:W-:Y:S02]  /*0d10*/  SHF.R.U32.HI R46, RZ, 0x1a, R23 ;  /* 0x0000001aff2e7819 */ /* 0x001fe40000011617 */
[----:B------:R-:W-:Y:S01]  /*0d20*/  FSEL R50, R50, 127, P0 ;  /* 0x42fe000032327808 */ /* 0x000fe20000000000 */
[C---:B------:R-:W-:Y:S01]  /*0d30*/  FFMA.FTZ R52, R49.reuse, R52, 0.041667830199003219604 ;  /* 0x3d2aabe331347423 */ /* 0x040fe20000010034 */
[----:B------:R-:W-:Y:S02]  /*0d40*/  @P1 FSEL R39, R48, -1, P2 ;  /* 0xbf80000030271808 */ /* 0x000fe40001000000 */
[----:B------:R-:W-:Y:S01]  /*0d50*/  LOP3.LUT R46, R46, 0x20, RZ, 0xc0, !PT ;  /* 0x000000202e2e7812 */ /* 0x000fe200078ec0ff */
[----:B------:R-:W-:Y:S01]  /*0d60*/  FFMA.FTZ R52, R49, R52, 0.16666397452354431152 ;  /* 0x3e2aa9f631347423 */ /* 0x000fe20000010034 */
[----:B------:R-:W-:-:S02]  /*0d70*/  FSETP.GT.AND P2, PT, R50, 128, PT ;  /* 0x430000003200780b */ /* 0x000fc40003f44000 */
[C---:B-1----:R-:W-:Y:S01]  /*0d80*/  LEA R45, P1, R20.reuse, UR6, 0x2 ;  /* 0x00000006142d7c11 */ /* 0x042fe2000f8210ff */
[C---:B------:R-:W-:Y:S01]  /*0d90*/  FFMA.FTZ R52, R49.reuse, R52, 0.49999994039535522461 ;  /* 0x3efffffe31347423 */ /* 0x040fe20000010034 */
[--C-:B------:R-:W-:Y:S02]  /*0da0*/  SHF.R.U32.HI R44, RZ, 0x1a, R21.reuse ;  /* 0x0000001aff2c7819 */ /* 0x100fe40000011615 */
[----:B------:R-:W-:Y:S01]  /*0db0*/  LEA.HI.X R21, R20, UR7, R21, 0x2, P1 ;  /* 0x0000000714157c11 */ /* 0x000fe200088f1415 */
[C---:B------:R-:W-:Y:S01]  /*0dc0*/  FMUL R52, R49.reuse, R52 ;  /* 0x0000003431347220 */ /* 0x040fe20000400000 */
[----:B------:R-:W-:Y:S02]  /*0dd0*/  LOP3.LUT R20, R44, 0x20, RZ, 0xc0, !PT ;  /* 0x000000202c147812 */ /* 0x000fe400078ec0ff */
[----:B------:R-:W0:Y:S01]  /*0de0*/  MUFU.EX2 R44, R50 ;  /* 0x00000032002c7308 */ /* 0x000e220000000800 */
[----:B------:R-:W-:Y:S01]  /*0df0*/  FFMA.FTZ R49, R49, R52, R49 ;  /* 0x0000003431317223 */ /* 0x000fe20000010031 */
[----:B------:R-:W-:-:S02]  /*0e00*/  IADD3 R20, P3, R20, R45, RZ ;  /* 0x0000002d14147210 */ /* 0x000fc40007f7e0ff */
[----:B------:R-:W-:-:S04]  /*0e10*/  LEA R45, P1, R22, UR6, 0x2 ;  /* 0x00000006162d7c11 */ /* 0x000fc8000f8210ff */
[----:B------:R-:W-:Y:S02]  /*0e20*/  LEA.HI.X R48, R22, UR7, R23, 0x2, P1 ;  /* 0x0000000716307c11 */ /* 0x000fe400088f1417 */
[----:B------:R-:W-:Y:S02]  /*0e30*/  IADD3 R46, P4, R46, R45, RZ ;  /* 0x0000002d2e2e7210 */ /* 0x000fe40007f9e0ff */
[----:B------:R-:W-:Y:S02]  /*0e40*/  IADD3.X R22, RZ, R21, RZ, P3, !PT ;  /* 0x00000015ff167210 */ /* 0x000fe40001ffe4ff */
[----:B------:R-:W-:Y:S01]  /*0e50*/  IADD3.X R48, RZ, R48, RZ, P4, !PT ;  /* 0x00000030ff307210 */ /* 0x000fe200027fe4ff */
[----:B0-----:R-:W-:Y:S01]  /*0e60*/  FADD R23, R44, -1 ;  /* 0xbf8000002c177421 */ /* 0x001fe20000000000 */
[----:B------:R-:W-:Y:S02]  /*0e70*/  FSETP.GEU.AND P1, PT, R50, -25, PT ;  /* 0xc1c800003200780b */ /* 0x000fe40003f2e000 */
[----:B------:R-:W-:Y:S01]  /*0e80*/  IADD3 R52, P4, R20, R29, RZ ;  /* 0x0000001d14347210 */ /* 0x000fe20007f9e0ff */
[----:B------:R-:W-:Y:S01]  /*0e90*/  FFMA.FTZ R23, R44, R49, R23 ;  /* 0x000000312c177223 */ /* 0x000fe20000010017 */
[C---:B------:R-:W-:Y:S01]  /*0ea0*/  FSETP.NEU.AND P3, PT, R41.reuse, RZ, PT ;  /* 0x000000ff2900720b */ /* 0x040fe20003f6d000 */
[----:B------:R-:W-:Y:S01]  /*0eb0*/  FADD R44, R41, R41 ;  /* 0x00000029292c7221 */ /* 0x000fe20000000000 */
[----:B------:R-:W-:Y:S01]  /*0ec0*/  IADD3 R50, P5, R46, R29, RZ ;  /* 0x0000001d2e327210 */ /* 0x000fe20007fbe0ff */
[----:B------:R-:W-:Y:S01]  /*0ed0*/  @!P0 FADD R23, R23, R23 ;  /* 0x0000001717178221 */ /* 0x000fe20000000000 */
[----:B------:R-:W-:-:S02]  /*0ee0*/  SHF.R.U32.HI R45, RZ, 0x1a, R25 ;  /* 0x0000001aff2d7819 */ /* 0x000fc40000011619 */
[----:B------:R-:W-:Y:S02]  /*0ef0*/  IADD3.X R53, R22, R17, RZ, P4, !PT ;  /* 0x0000001116357210 */ /* 0x000fe400027fe4ff */
[----:B------:R-:W-:Y:S02]  /*0f00*/  IADD3.X R51, R48, R17, RZ, P5, !PT ;  /* 0x0000001130337210 */ /* 0x000fe40002ffe4ff */
[C---:B------:R-:W-:Y:S01]  /*0f10*/  LEA R54, P0, R24.reuse, UR6, 0x2 ;  /* 0x0000000618367c11 */ /* 0x040fe2000f8010ff */
[----:B------:R-:W-:Y:S01]  /*0f20*/  IMAD.WIDE R52, R5, 0x4, R52 ;  /* 0x0000000405347825 */ /* 0x000fe200078e0234 */
[----:B------:R-:W-:Y:S02]  /*0f30*/  LOP3.LUT R45, R45, 0x20, RZ, 0xc0, !PT ;  /* 0x000000202d2d7812 */ /* 0x000fe400078ec0ff */
[----:B------:R-:W-:Y:S01]  /*0f40*/  FSEL R23, R23, +INF , !P2 ;  /* 0x7f80000017177808 */ /* 0x000fe20005000000 */
[----:B------:R-:W-:Y:S01]  /*0f50*/  IMAD.WIDE R50, R5, 0x4, R50 ;  /* 0x0000000405327825 */ /* 0x000fe200078e0232 */
[----:B------:R-:W-:-:S02]  /*0f60*/  LEA.HI.X R47, R24, UR7, R25, 0x2, P0 ;  /* 0x00000007182f7c11 */ /* 0x000fc400080f1419 */
[----:B------:R-:W-:Y:S02]  /*0f70*/  IADD3 R24, P0, R45, R54, RZ ;  /* 0x000000362d187210 */ /* 0x000fe40007f1e0ff */
[----:B------:R-:W-:Y:S01]  /*0f80*/  @P3 FSEL R44, R23, -1, P1 ;  /* 0xbf800000172c3808 */ /* 0x000fe20000800000 */
[----:B------:R-:W2:Y:S04]  /*0f90*/  LDG.E.EL R21, desc[UR4][R50.64] ;  /* 0x0000000432157981 */ /* 0x000ea8000c2e1900 */
[----:B------:R0:W3:Y:S01]  /*0fa0*/  LDG.E.EL R23, desc[UR4][R52.64] ;  /* 0x0000000434177981 */ /* 0x0000e2000c2e1900 */
[----:B------:R-:W-:Y:S02]  /*0fb0*/  SHF.R.U32.HI R25, RZ, 0x1a, R27 ;  /* 0x0000001aff197819 */ /* 0x000fe4000001161b */
[----:B------:R-:W-:-:S02]  /*0fc0*/  LEA R54, P1, R26, UR6, 0x2 ;  /* 0x000000061a367c11 */ /* 0x000fc4000f8210ff */
[----:B0-----:R-:W-:Y:S02]  /*0fd0*/  IADD3.X R52, RZ, R47, RZ, P0, !PT ;  /* 0x0000002fff347210 */ /* 0x001fe400007fe4ff */
[----:B------:R-:W-:-:S04]  /*0fe0*/  IADD3 R50, P0, R7, R12, RZ ;  /* 0x0000000c07327210 */ /* 0x000fc80007f1e0ff */
[----:B------:R-:W-:Y:S02]  /*0ff0*/  IADD3.X R51, R9, R42, RZ, P0, !PT ;  /* 0x0000002a09337210 */ /* 0x000fe400007fe4ff */
[----:B------:R-:W-:Y:S02]  /*1000*/  LOP3.LUT R25, R25, 0x20, RZ, 0xc0, !PT ;  /* 0x0000002019197812 */ /* 0x000fe400078ec0ff */
[----:B------:R-:W-:Y:S01]  /*1010*/  LEA.HI.X R45, R26, UR7, R27, 0x2, P1 ;  /* 0x000000071a2d7c11 */ /* 0x000fe200088f141b */
[----:B------:R-:W-:Y:S01]  /*1020*/  IMAD.WIDE R50, R5, 0x4, R50 ;  /* 0x0000000405327825 */ /* 0x000fe200078e0232 */
[----:B------:R-:W-:Y:S02]  /*1030*/  IADD3 R60, P1, R24, R29, RZ ;  /* 0x0000001d183c7210 */ /* 0x000fe40007f3e0ff */
[----:B------:R-:W-:Y:S02]  /*1040*/  IADD3 R26, P2, R25, R54, RZ ;  /* 0x00000036191a7210 */ /* 0x000fe40007f5e0ff */
[----:B------:R-:W-:Y:S01]  /*1050*/  IADD3.X R61, R52, R17, RZ, P1, !PT ;  /* 0x00000011343d7210 */ /* 0x000fe20000ffe4ff */
[----:B------:R0:W3:Y:S01]  /*1060*/  LDG.E.EL R27, desc[UR4][R50.64] ;  /* 0x00000004321b7981 */ /* 0x0000e2000c2e1900 */
[----:B------:R-:W-:-:S02]  /*1070*/  IADD3 R56, P0, R38, R7, RZ ;  /* 0x0000000726387210 */ /* 0x000fc40007f1e0ff */
[----:B------:R-:W-:Y:S02]  /*1080*/  IADD3 R54, P1, R26, R29, RZ ;  /* 0x0000001d1a367210 */ /* 0x000fe40007f3e0ff */
[----:B------:R-:W-:Y:S02]  /*1090*/  IADD3.X R57, R40, R9, RZ, P0, !PT ;  /* 0x0000000928397210 */ /* 0x000fe400007fe4ff */
[----:B0-----:R-:W-:-:S04]  /*10a0*/  IADD3.X R50, RZ, R45, RZ, P2, !PT ;  /* 0x0000002dff327210 */ /* 0x001fc800017fe4ff */
[----:B------:R-:W-:Y:S01]  /*10b0*/  IADD3.X R55, R50, R17, RZ, P1, !PT ;  /* 0x0000001132377210 */ /* 0x000fe20000ffe4ff */
[----:B------:R-:W-:-:S04]  /*10c0*/  IMAD.WIDE R58, R5, 0x4, R56 ;  /* 0x00000004053a7825 */ /* 0x000fc800078e0238 */
[C---:B------:R-:W-:Y:S01]  /*10d0*/  IMAD.WIDE R56, R5.reuse, 0x4, R54 ;  /* 0x0000000405387825 */ /* 0x040fe200078e0236 */
[----:B------:R-:W-:Y:S01]  /*10e0*/  IADD3 R54, P0, R20, R7, RZ ;  /* 0x0000000714367210 */ /* 0x000fe20007f1e0ff */
[----:B------:R-:W3:Y:S02]  /*10f0*/  LDG.E.EL R49, desc[UR4][R58.64] ;  /* 0x000000043a317981 */ /* 0x000ee4000c2e1900 */
[C---:B------:R-:W-:Y:S01]  /*1100*/  IMAD.WIDE R60, R5.reuse, 0x4, R60 ;  /* 0x00000004053c7825 */ /* 0x040fe200078e023c */
[----:B------:R-:W-:Y:S01]  /*1110*/  IADD3.X R55, R22, R9, RZ, P0, !PT ;  /* 0x0000000916377210 */ /* 0x000fe200007fe4ff */
[----:B------:R-:W3:Y:S04]  /*1120*/  LDG.E.EL R17, desc[UR4][R56.64] ;  /* 0x0000000438117981 */ /* 0x000ee8000c2e1900 */
[----:B------:R0:W3:Y:S02]  /*1130*/  LDG.E.EL R25, desc[UR4][R60.64] ;  /* 0x000000043c197981 */ /* 0x0000e4000c2e1900 */
[----:B0-----:R-:W-:Y:S01]  /*1140*/  IMAD.WIDE R60, R5, 0x4, R54 ;  /* 0x00000004053c7825 */ /* 0x001fe200078e0236 */
[----:B------:R-:W-:-:S04]  /*1150*/  IADD3 R54, P0, R46, R7, RZ ;  /* 0x000000072e367210 */ /* 0x000fc80007f1e0ff */
[----:B------:R-:W-:Y:S01]  /*1160*/  IADD3.X R55, R48, R9, RZ, P0, !PT ;  /* 0x0000000930377210 */ /* 0x000fe200007fe4ff */
[----:B------:R-:W3:Y:S02]  /*1170*/  LDG.E.EL R47, desc[UR4][R60.64] ;  /* 0x000000043c2f7981 */ /* 0x000ee4000c2e1900 */
[----:B------:R-:W-:Y:S01]  /*1180*/  IMAD.WIDE R58, R5, 0x4, R54 ;  /* 0x00000004053a7825 */ /* 0x000fe200078e0236 */
[----:B------:R-:W-:-:S04]  /*1190*/  IADD3 R54, P0, R24, R7, RZ ;  /* 0x0000000718367210 */ /* 0x000fc80007f1e0ff */
[----:B------:R-:W-:Y:S01]  /*11a0*/  IADD3.X R55, R52, R9, RZ, P0, !PT ;  /* 0x0000000934377210 */ /* 0x000fe200007fe4ff */
[----:B------:R0:W3:Y:S01]  /*11b0*/  LDG.E.EL R45, desc[UR4][R58.64] ;  /* 0x000000043a2d7981 */ /* 0x0000e2000c2e1900 */
[----:B------:R-:W-:Y:S01]  /*11c0*/  SHF.R.S32.HI R15, RZ, 0x4, R15 ;  /* 0x00000004ff0f7819 */ /* 0x000fe2000001140f */
[----:B------:R-:W-:Y:S01]  /*11d0*/  IMAD.WIDE R56, R5, 0x4, R54 ;  /* 0x0000000405387825 */ /* 0x000fe200078e0236 */
[----:B------:R-:W-:Y:S02]  /*11e0*/  IADD3 R54, P0, R26, R7, RZ ;  /* 0x000000071a367210 */ /* 0x000fe40007f1e0ff */
[----:B------:R-:W-:Y:S02]  /*11f0*/  LEA.HI R7, R15, R15, RZ, 0x4 ;  /* 0x0000000f0f077211 */ /* 0x000fe400078f20ff */
[----:B------:R1:W3:Y:S02]  /*1200*/  LDG.E.EL R29, desc[UR4][R56.64] ;  /* 0x00000004381d7981 */ /* 0x0002e4000c2e1900 */
[----:B0-----:R-:W-:-:S04]  /*1210*/  LOP3.LUT R58, R7, 0xfffffff0, RZ, 0xc0, !PT ;  /* 0xfffffff0073a7812 */ /* 0x001fc800078ec0ff */
[----:B------:R-:W-:-:S05]  /*1220*/  IADD3 R7, R15, -R58, RZ ;  /* 0x8000003a0f077210 */ /* 0x000fca0007ffe0ff */
[----:B------:R-:W-:-:S04]  /*1230*/  IMAD.WIDE R58, R7, 0x8, R30 ;  /* 0x00000008073a7825 */ /* 0x000fc800078e021e */
[----:B-1----:R-:W-:Y:S01]  /*1240*/  IMAD.WIDE R56, R7, 0x8, R32 ;  /* 0x0000000807387825 */ /* 0x002fe200078e0220 */
[----:B------:R-:W3:Y:S04]  /*1250*/  LDG.E.EL.64 R30, desc[UR4][R58.64] ;  /* 0x000000043a1e7981 */ /* 0x000ee8000c2e1b00 */
[----:B------:R-:W3:Y:S01]  /*1260*/  LDG.E.EL.64 R32, desc[UR4][R56.64] ;  /* 0x0000000438207981 */ /* 0x000ee2000c2e1b00 */
[----:B------:R-:W-:-:S03]  /*1270*/  IADD3.X R55, R50, R9, RZ, P0, !PT ;  /* 0x0000000932377210 */ /* 0x000fc600007fe4ff */
[----:B------:R-:W-:-:S05]  /*1280*/  IMAD.WIDE R54, R5, 0x4, R54 ;  /* 0x0000000405367825 */ /* 0x000fca00078e0236 */
[----:B------:R0:W3:Y:S01]  /*1290*/  LDG.E.EL R5, desc[UR4][R54.64] ;  /* 0x0000000436057981 */ /* 0x0000e2000c2e1900 */
[----:B------:R-:W-:Y:S01]  /*12a0*/  SHF.L.U32 R28, R28, 0x6, RZ ;  /* 0x000000061c1c7819 */ /* 0x000fe200000006ff */
[C---:B----4-:R-:W-:Y:S01]  /*12b0*/  FADD R43, -R10.reuse, R43 ;  /* 0x0000002b0a2b7221 */ /* 0x050fe20000000100 */
[C---:B-----5:R-:W-:Y:S01]  /*12c0*/  FADD R19, -R10.reuse, R19 ;  /* 0x000000130a137221 */ /* 0x060fe20000000100 */
[C---:B--2---:R-:W-:Y:S01]  /*12d0*/  FADD R21, -R10.reuse, R21 ;  /* 0x000000150a157221 */ /* 0x044fe20000000100 */
[C---:B---3--:R-:W-:Y:S01]  /*12e0*/  FADD R23, -R10.reuse, R23 ;  /* 0x000000170a177221 */ /* 0x048fe20000000100 */
[C---:B------:R-:W-:Y:S01]  /*12f0*/  FADD R27, -R10.reuse, R27 ;  /* 0x0000001b0a1b7221 */ /* 0x040fe20000000100 */
[C---:B------:R-:W-:Y:S01]  /*1300*/  FADD R49, -R10.reuse, R49 ;  /* 0x000000310a317221 */ /* 0x040fe20000000100 */
[C---:B------:R-:W-:Y:S01]  /*1310*/  FADD R17, -R10.reuse, R17 ;  /* 0x000000110a117221 */ /* 0x040fe20000000100 */
[----:B------:R-:W-:Y:S01]  /*1320*/  FADD R25, -R10, R25 ;  /* 0x000000190a197221 */ /* 0x000fe20000000100 */
[----:B------:R-:W-:-:S04]  /*1330*/  SHF.R.U32.HI R9, RZ, 0x1c, R31 ;  /* 0x0000001cff097819 */ /* 0x000fc8000001161f */
[----:B------:R-:W-:Y:S02]  /*1340*/  LOP3.LUT R9, R9, 0x8, RZ, 0xc0, !PT ;  /* 0x0000000809097812 */ /* 0x000fe400078ec0ff */
[----:B------:R-:W-:Y:S02]  /*1350*/  SHF.R.U32.HI R15, RZ, 0x1c, R33 ;  /* 0x0000001cff0f7819 */ /* 0x000fe40000011621 */
[----:B------:R-:W-:Y:S02]  /*1360*/  IADD3 R30, P0, R30, R9, RZ ;  /* 0x000000091e1e7210 */ /* 0x000fe40007f1e0ff */
[----:B------:R-:W-:Y:S02]  /*1370*/  LOP3.LUT R15, R15, 0x8, RZ, 0xc0, !PT ;  /* 0x000000080f0f7812 */ /* 0x000fe400078ec0ff */
[----:B------:R-:W-:Y:S02]  /*1380*/  IADD3.X R9, RZ, R31, RZ, P0, !PT ;  /* 0x0000001fff097210 */ /* 0x000fe400007fe4ff */
[----:B------:R-:W-:-:S02]  /*1390*/  IADD3 R32, P0, R32, R15, RZ ;  /* 0x0000000f20207210 */ /* 0x000fc40007f1e0ff */
[C---:B------:R-:W-:Y:S02]  /*13a0*/  SHF.L.U32 R31, R30.reuse, 0x5, RZ ;  /* 0x000000051e1f7819 */ /* 0x040fe400000006ff */
[----:B------:R-:W-:Y:S02]  /*13b0*/  IADD3.X R15, RZ, R33, RZ, P0, !PT ;  /* 0x00000021ff0f7210 */ /* 0x000fe400007fe4ff */
[----:B------:R-:W-:Y:S02]  /*13c0*/  SHF.L.U64.HI R9, R30, 0x5, R9 ;  /* 0x000000051e097819 */ /* 0x000fe40000010209 */
[C---:B------:R-:W-:Y:S02]  /*13d0*/  SHF.L.U32 R33, R32.reuse, 0x5, RZ ;  /* 0x0000000520217819 */ /* 0x040fe400000006ff */
[----:B0-----:R-:W-:Y:S02]  /*13e0*/  IADD3 R54, P0, R31, R12, RZ ;  /* 0x0000000c1f367210 */ /* 0x001fe40007f1e0ff */
[----:B------:R-:W-:-:S02]  /*13f0*/  SHF.L.U64.HI R15, R32, 0x5, R15 ;  /* 0x00000005200f7819 */ /* 0x000fc4000001020f */
[----:B------:R-:W-:Y:S02]  /*1400*/  IADD3 R56, P1, R33, R12, RZ ;  /* 0x0000000c21387210 */ /* 0x000fe40007f3e0ff */
[----:B------:R-:W-:Y:S02]  /*1410*/  IADD3.X R55, R9, R42, RZ, P0, !PT ;  /* 0x0000002a09377210 */ /* 0x000fe400007fe4ff */
[----:B------:R-:W-:Y:S01]  /*1420*/  IADD3.X R57, R15, R42, RZ, P1, !PT ;  /* 0x0000002a0f397210 */ /* 0x000fe20000ffe4ff */
[----:B------:R-:W-:Y:S01]  /*1430*/  IMAD.WIDE R60, R28, 0x4, R54 ;  /* 0x000000041c3c7825 */ /* 0x000fe200078e0236 */
[----:B------:R-:W-:-:S03]  /*1440*/  IADD3 R54, P0, R31, R6, RZ ;  /* 0x000000061f367210 */ /* 0x000fc60007f1e0ff */
[----:B------:R-:W-:Y:S01]  /*1450*/  IMAD.WIDE R58, R28, 0x4, R56 ;  /* 0x000000041c3a7825 */ /* 0x000fe200078e0238 */
[----:B------:R-:W-:Y:S01]  /*1460*/  IADD3 R56, P1, R33, R6, RZ ;  /* 0x0000000621387210 */ /* 0x000fe20007f3e0ff */
[----:B------:R0:W2:Y:S01]  /*1470*/  LDG.E.EL R12, desc[UR4][R60.64] ;  /* 0x000000043c0c7981 */ /* 0x0000a2000c2e1900 */
[----:B------:R-:W-:Y:S02]  /*1480*/  IADD3.X R55, R9, R4, RZ, P0, !PT ;  /* 0x0000000409377210 */ /* 0x000fe400007fe4ff */
[----:B------:R-:W-:Y:S01]  /*1490*/  IADD3.X R57, R15, R4, RZ, P1, !PT ;  /* 0x000000040f397210 */ /* 0x000fe20000ffe4ff */
[C---:B------:R-:W-:Y:S01]  /*14a0*/  FADD R47, -R10.reuse, R47 ;  /* 0x0000002f0a2f7221 */ /* 0x040fe20000000100 */
[C---:B------:R-:W-:Y:S01]  /*14b0*/  FADD R45, -R10.reuse, R45 ;  /* 0x0000002d0a2d7221 */ /* 0x040fe20000000100 */
[C---:B------:R-:W-:Y:S01]  /*14c0*/  FADD R29, -R10.reuse, R29 ;  /* 0x0000001d0a1d7221 */ /* 0x040fe20000000100 */
[----:B------:R-:W-:Y:S02]  /*14d0*/  FADD R5, -R10, R5 ;  /* 0x000000050a057221 */ /* 0x000fe40000000100 */
[----:B------:R1:W3:Y:S01]  /*14e0*/  LDG.E.EL R10, desc[UR4][R58.64] ;  /* 0x000000043a0a7981 */ /* 0x0002e2000c2e1900 */
[----:B0-----:R-:W-:Y:S01]  /*14f0*/  IMAD.WIDE R60, R28, 0x4, R54 ;  /* 0x000000041c3c7825 */ /* 0x001fe200078e0236 */
[----:B------:R-:W-:-:S04]  /*1500*/  IADD3 R54, P0, R31, R14, RZ ;  /* 0x0000000e1f367210 */ /* 0x000fc80007f1e0ff */
[----:B------:R-:W-:Y:S01]  /*1510*/  IADD3.X R55, R9, R16, RZ, P0, !PT ;  /* 0x0000001009377210 */ /* 0x000fe200007fe4ff */
[----:B------:R0:W4:Y:S01]  /*1520*/  LDG.E.EL R6, desc[UR4][R60.64] ;  /* 0x000000043c067981 */ /* 0x000122000c2e1900 */
[----:B-1----:R-:W-:Y:S01]  /*1530*/  IMAD.WIDE R58, R28, 0x4, R56 ;  /* 0x000000041c3a7825 */ /* 0x002fe200078e0238 */
[----:B------:R-:W-:-:S04]  /*1540*/  IADD3 R56, P1, R33, R14, RZ ;  /* 0x0000000e21387210 */ /* 0x000fc80007f3e0ff */
[----:B------:R-:W-:Y:S01]  /*1550*/  IADD3.X R57, R15, R16, RZ, P1, !PT ;  /* 0x000000100f397210 */ /* 0x000fe20000ffe4ff */
[----:B------:R1:W5:Y:S01]  /*1560*/  LDG.E.EL R4, desc[UR4][R58.64] ;  /* 0x000000043a047981 */ /* 0x000362000c2e1900 */
[----:B0-----:R-:W-:Y:S01]  /*1570*/  IMAD.WIDE R60, R28, 0x4, R54 ;  /* 0x000000041c3c7825 */ /* 0x001fe200078e0236 */
[----:B------:R-:W-:-:S04]  /*1580*/  IADD3 R54, P0, R31, R38, RZ ;  /* 0x000000261f367210 */ /* 0x000fc80007f1e0ff */
[----:B------:R-:W-:Y:S01]  /*1590*/  IADD3.X R55, R9, R40, RZ, P0, !PT ;  /* 0x0000002809377210 */ /* 0x000fe200007fe4ff */
[----:B------:R0:W2:Y:S01]  /*15a0*/  LDG.E.EL R14, desc[UR4][R60.64] ;  /* 0x000000043c0e7981 */ /* 0x0000a2000c2e1900 */
[----:B-1----:R-:W-:Y:S01]  /*15b0*/  IMAD.WIDE R58, R28, 0x4, R56 ;  /* 0x000000041c3a7825 */ /* 0x002fe200078e0238 */
[----:B------:R-:W-:-:S04]  /*15c0*/  IADD3 R56, P1, R33, R38, RZ ;  /* 0x0000002621387210 */ /* 0x000fc80007f3e0ff */
[----:B------:R-:W-:Y:S01]  /*15d0*/  IADD3.X R57, R15, R40, RZ, P1, !PT ;  /* 0x000000280f397210 */ /* 0x000fe20000ffe4ff */
[----:B------:R1:W2:Y:S01]  /*15e0*/  LDG.E.EL R16, desc[UR4][R58.64] ;  /* 0x000000043a107981 */ /* 0x0002a2000c2e1900 */
[----:B0-----:R-:W-:Y:S01]  /*15f0*/  IMAD.WIDE R60, R28, 0x4, R54 ;  /* 0x000000041c3c7825 */ /* 0x001fe200078e0236 */
[----:B------:R-:W-:-:S04]  /*1600*/  IADD3 R54, P1, R20, R31, RZ ;  /* 0x0000001f14367210 */ /* 0x000fc80007f3e0ff */
[----:B------:R-:W-:Y:S01]  /*1610*/  IADD3.X R55, R22, R9, RZ, P1, !PT ;  /* 0x0000000916377210 */ /* 0x000fe20000ffe4ff */
[----:B------:R0:W2:Y:S01]  /*1620*/  LDG.E.EL R32, desc[UR4][R60.64] ;  /* 0x000000043c207981 */ /* 0x0000a2000c2e1900 */
[----:B-1----:R-:W-:Y:S01]  /*1630*/  IMAD.WIDE R58, R28, 0x4, R56 ;  /* 0x000000041c3a7825 */ /* 0x002fe200078e0238 */
[----:B------:R-:W-:-:S04]  /*1640*/  IADD3 R56, P0, R20, R33, RZ ;  /* 0x0000002114387210 */ /* 0x000fc80007f1e0ff */
[----:B------:R1:W2:Y:S01]  /*1650*/  LDG.E.EL R30, desc[UR4][R58.64] ;  /* 0x000000043a1e7981 */ /* 0x0002a2000c2e1900 */
[----:B------:R-:W-:-:S03]  /*1660*/  IADD3.X R57, R22, R15, RZ, P0, !PT ;  /* 0x0000000f16397210 */ /* 0x000fc600007fe4ff */
[----:B0-----:R-:W-:-:S04]  /*1670*/  IMAD.WIDE R60, R28, 0x4, R56 ;  /* 0x000000041c3c7825 */ /* 0x001fc800078e0238 */
[----:B-1----:R-:W-:Y:S01]  /*1680*/  IMAD.WIDE R58, R28, 0x4, R54 ;  /* 0x000000041c3a7825 */ /* 0x002fe200078e0236 */
[----:B------:R-:W-:Y:S01]  /*1690*/  IADD3 R54, P1, R46, R31, RZ ;  /* 0x0000001f2e367210 */ /* 0x000fe20007f3e0ff */
[----:B------:R0:W2:Y:S01]  /*16a0*/  LDG.E.EL R22, desc[UR4][R60.64] ;  /* 0x000000043c167981 */ /* 0x0000a2000c2e1900 */
[----:B------:R-:W-:Y:S02]  /*16b0*/  IADD3 R56, P0, R46, R33, RZ ;  /* 0x000000212e387210 */ /* 0x000fe40007f1e0ff */
[----:B------:R-:W-:Y:S01]  /*16c0*/  IADD3.X R55, R48, R9, RZ, P1, !PT ;  /* 0x0000000930377210 */ /* 0x000fe20000ffe4ff */
[----:B------:R1:W2:Y:S01]  /*16d0*/  LDG.E.EL R20, desc[UR4][R58.64] ;  /* 0x000000043a147981 */ /* 0x0002a2000c2e1900 */
[----:B------:R-:W-:-:S03]  /*16e0*/  IADD3.X R57, R48, R15, RZ, P0, !PT ;  /* 0x0000000f30397210 */ /* 0x000fc600007fe4ff */
[----:B0-----:R-:W-:-:S04]  /*16f0*/  IMAD.WIDE R60, R28, 0x4, R56 ;  /* 0x000000041c3c7825 */ /* 0x001fc800078e0238 */
[C---:B-1----:R-:W-:Y:S01]  /*1700*/  IMAD.WIDE R58, R28.reuse, 0x4, R54 ;  /* 0x000000041c3a7825 */ /* 0x042fe200078e0236 */
[----:B------:R-:W-:Y:S01]  /*1710*/  IADD3 R54, P0, R24, R31, RZ ;  /* 0x0000001f18367210 */ /* 0x000fe20007f1e0ff */
[----:B------:R0:W2:Y:S03]  /*1720*/  LDG.E.EL R38, desc[UR4][R60.64] ;  /* 0x000000043c267981 */ /* 0x0000a6000c2e1900 */
[----:B------:R-:W-:Y:S01]  /*1730*/  IADD3.X R55, R52, R9, RZ, P0, !PT ;  /* 0x0000000934377210 */ /* 0x000fe200007fe4ff */
[----:B------:R1:W2:Y:S01]  /*1740*/  LDG.E.EL R42, desc[UR4][R58.64] ;  /* 0x000000043a2a7981 */ /* 0x0002a2000c2e1900 */
[----:B------:R-:W-:Y:S01]  /*1750*/  IADD3 R56, P0, R24, R33, RZ ;  /* 0x0000002118387210 */ /* 0x000fe20007f1e0ff */
[----:B0-----:R-:W-:Y:S01]  /*1760*/  IMAD.WIDE R60, R28, 0x4, R54 ;  /* 0x000000041c3c7825 */ /* 0x001fe200078e0236 */
[----:B------:R-:W-:Y:S02]  /*1770*/  IADD3 R54, P2, R26, R31, RZ ;  /* 0x0000001f1a367210 */ /* 0x000fe40007f5e0ff */
[----:B-1----:R-:W-:-:S02]  /*1780*/  IADD3 R58, P1, R26, R33, RZ ;  /* 0x000000211a3a7210 */ /* 0x002fc40007f3e0ff */
[----:B------:R-:W5:Y:S01]  /*1790*/  LDG.E.EL R40, desc[UR4][R60.64] ;  /* 0x000000043c287981 */ /* 0x000f62000c2e1900 */
[----:B------:R-:W-:Y:S02]  /*17a0*/  IADD3.X R55, R50, R9, RZ, P2, !PT ;  /* 0x0000000932377210 */ /* 0x000fe400017fe4ff */
[----:B------:R-:W-:Y:S02]  /*17b0*/  IADD3.X R57, R52, R15, RZ, P0, !PT ;  /* 0x0000000f34397210 */ /* 0x000fe400007fe4ff */
[----:B------:R-:W-:Y:S01]  /*17c0*/  IADD3.X R59, R50, R15, RZ, P1, !PT ;  /* 0x0000000f323b7210 */ /* 0x000fe20000ffe4ff */
[----:B------:R-:W-:-:S04]  /*17d0*/  IMAD.WIDE R54, R28, 0x4, R54 ;  /* 0x000000041c367825 */ /* 0x000fc800078e0236 */
[C---:B------:R-:W-:Y:S01]  /*17e0*/  IMAD.WIDE R56, R28.reuse, 0x4, R56 ;  /* 0x000000041c387825 */ /* 0x040fe200078e0238 */
[----:B------:R0:W5:Y:S03]  /*17f0*/  LDG.E.EL R26, desc[UR4][R54.64] ;  /* 0x00000004361a7981 */ /* 0x000166000c2e1900 */
[----:B------:R-:W-:Y:S01]  /*1800*/  IMAD.WIDE R58, R28, 0x4, R58 ;  /* 0x000000041c3a7825 */ /* 0x000fe200078e023a */
[----:B------:R-:W5:Y:S04]  /*1810*/  LDG.E.EL R24, desc[UR4][R56.64] ;  /* 0x0000000438187981 */ /* 0x000f68000c2e1900 */
[----:B------:R-:W5:Y:S01]  /*1820*/  LDG.E.EL R28, desc[UR4][R58.64] ;  /* 0x000000043a1c7981 */ /* 0x000f62000c2e1900 */
[----:B------:R-:W-:-:S04]  /*1830*/  FMUL R17, R8, R17 ;  /* 0x0000001108117220 */ /* 0x000fc80000400000 */
[----:B------:R-:W-:-:S06]  /*1840*/  FMUL R9, R17, 1.4426950216293334961 ;  /* 0x3fb8aa3b11097820 */ /* 0x000fcc0000400000 */
[----:B------:R-:W1:Y:S01]  /*1850*/  FRND R9, R9 ;  /* 0x0000000900097307 */ /* 0x000e620000201000 */
[----:B------:R-:W-:-:S05]  /*1860*/  FADD.FTZ R15, |R17|, -RZ ;  /* 0x800000ff110f7221 */ /* 0x000fca0000010200 */
[----:B------:R-:W-:-:S04]  /*1870*/  FSETP.GEU.AND P0, PT, R15, 0.40999999642372131348, PT ;  /* 0x3ed1eb850f00780b */ /* 0x000fc80003f0e000 */
[----:B-1----:R-:W-:Y:S02]  /*1880*/  FSEL R46, R9, RZ, P0 ;  /* 0x000000ff092e7208 */ /* 0x002fe40000000000 */
[----:B------:R-:W-:-:S03]  /*1890*/  MOV R48, 0x3ab5ebe6 ;  /* 0x3ab5ebe600307802 */ /* 0x000fc60000000f00 */
[----:B------:R-:W-:Y:S01]  /*18a0*/  FFMA.FTZ R15, -R46, 0.693145751953125, R17 ;  /* 0x3f3172002e0f7823 */ /* 0x000fe20000010111 */
[----:B------:R-:W-:Y:S01]  /*18b0*/  FMUL R25, R8, R25 ;  /* 0x0000001908197220 */ /* 0x000fe20000400000 */
[C---:B------:R-:W-:Y:S02]  /*18c0*/  FSETP.NEU.AND P0, PT, R46.reuse, 128, PT ;  /* 0x430000002e00780b */ /* 0x040fe40003f0d000 */
[C---:B------:R-:W-:Y:S01]  /*18d0*/  FFMA.FTZ R15, -R46.reuse, 1.428606765330187045e-06, R15 ;  /* 0x35bfbe8e2e0f7823 */ /* 0x040fe2000001010f */
[----:B------:R-:W-:Y:S01]  /*18e0*/  FMUL R31, R25, 1.4426950216293334961 ;  /* 0x3fb8aa3b191f7820 */ /* 0x000fe20000400000 */
[----:B------:R-:W-:Y:S02]  /*18f0*/  FSEL R9, R46, 127, P0 ;  /* 0x42fe00002e097808 */ /* 0x000fe40000000000 */
[C---:B------:R-:W-:Y:S02]  /*1900*/  FFMA.FTZ R48, R15.reuse, R48, 0.0083824126049876213074 ;  /* 0x3c0956630f307423 */ /* 0x040fe40000010030 */
[----:B------:R-:W1:Y:S02]  /*1910*/  MUFU.EX2 R33, R9 ;  /* 0x0000000900217308 */ /* 0x000e640000000800 */
[----:B------:R-:W-:-:S04]  /*1920*/  FFMA.FTZ R48, R15, R48, 0.041667830199003219604 ;  /* 0x3d2aabe30f307423 */ /* 0x000fc80000010030 */
[----:B------:R-:W-:Y:S02]  /*1930*/  FFMA.FTZ R48, R15, R48, 0.16666397452354431152 ;  /* 0x3e2aa9f60f307423 */ /* 0x000fe40000010030 */
[----:B------:R-:W0:Y:S01]  /*1940*/  FRND R31, R31 ;  /* 0x0000001f001f7307 */ /* 0x000e220000201000 */
[----:B------:R-:W-:Y:S01]  /*1950*/  FADD.FTZ R46, |R25|, -RZ ;  /* 0x800000ff192e7221 */ /* 0x000fe20000010200 */
[----:B------:R-:W-:-:S04]  /*1960*/  FFMA.FTZ R48, R15, R48, 0.49999994039535522461 ;  /* 0x3efffffe0f307423 */ /* 0x000fc80000010030 */
[----:B------:R-:W-:Y:S01]  /*1970*/  FMUL R48, R15, R48 ;  /* 0x000000300f307220 */ /* 0x000fe20000400000 */
[----:B------:R-:W-:Y:S01]  /*1980*/  FSETP.GEU.AND P1, PT, R46, 0.40999999642372131348, PT ;  /* 0x3ed1eb852e00780b */ /* 0x000fe20003f2e000 */
[----:B-1----:R-:W-:Y:S02]  /*1990*/  FADD R50, R33, -1 ;  /* 0xbf80000021327421 */ /* 0x002fe40000000000 */
[----:B------:R-:W-:Y:S01]  /*19a0*/  FFMA.FTZ R48, R15, R48, R15 ;  /* 0x000000300f307223 */ /* 0x000fe2000001000f */
[----:B0-----:R-:W-:-:S03]  /*19b0*/  FSEL R46, R31, RZ, P1 ;  /* 0x000000ff1f2e7208 */ /* 0x001fc60000800000 */
[----:B------:R-:W-:Y:S01]  /*19c0*/  FFMA.FTZ R15, R33, R48, R50 ;  /* 0x00000030210f7223 */ /* 0x000fe20000010032 */
[----:B------:R-:W-:Y:S01]  /*19d0*/  HFMA2.MMA R48, -RZ, RZ, 0.83837890625, -4044 ;  /* 0x3ab5ebe6ff307435 */ /* 0x000fe200000001ff */
[----:B------:R-:W-:-:S04]  /*19e0*/  FFMA.FTZ R33, -R46, 0.693145751953125, R25 ;  /* 0x3f3172002e217823 */ /* 0x000fc80000010119 */
[C---:B------:R-:W-:Y:S01]  /*19f0*/  FFMA.FTZ R33, -R46.reuse, 1.428606765330187045e-06, R33 ;  /* 0x35bfbe8e2e217823 */ /* 0x040fe20000010121 */
[----:B------:R-:W-:-:S04]  /*1a00*/  FSETP.NEU.AND P2, PT, R46, 128, PT ;  /* 0x430000002e00780b */ /* 0x000fc80003f4d000 */
[----:B------:R-:W-:Y:S01]  /*1a10*/  FFMA.FTZ R48, R33, R48, 0.0083824126049876213074 ;  /* 0x3c09566321307423 */ /* 0x000fe20000010030 */
[----:B------:R-:W-:-:S03]  /*1a20*/  FSEL R31, R46, 127, P2 ;  /* 0x42fe00002e1f7808 */ /* 0x000fc60001000000 */
[C---:B------:R-:W-:Y:S01]  /*1a30*/  FFMA.FTZ R48, R33.reuse, R48, 0.041667830199003219604 ;  /* 0x3d2aabe321307423 */ /* 0x040fe20000010030 */
[----:B------:R-:W0:Y:S03]  /*1a40*/  MUFU.EX2 R46, R31 ;  /* 0x0000001f002e7308 */ /* 0x000e260000000800 */
[----:B------:R-:W-:Y:S01]  /*1a50*/  FFMA.FTZ R48, R33, R48, 0.16666397452354431152 ;  /* 0x3e2aa9f621307423 */ /* 0x000fe20000010030 */
[----:B------:R-:W-:-:S03]  /*1a60*/  FMUL R21, R8, R21 ;  /* 0x0000001508157220 */ /* 0x000fc60000400000 */
[----:B------:R-:W-:Y:S01]  /*1a70*/  FFMA.FTZ R48, R33, R48, 0.49999994039535522461 ;  /* 0x3efffffe21307423 */ /* 0x000fe20000010030 */
[----:B------:R-:W-:-:S03]  /*1a80*/  FMUL R50, R21, 1.4426950216293334961 ;  /* 0x3fb8aa3b15327820 */ /* 0x000fc60000400000 */
[----:B------:R-:W-:-:S04]  /*1a90*/  FMUL R48, R33, R48 ;  /* 0x0000003021307220 */ /* 0x000fc80000400000 */
[----:B------:R-:W-:Y:S01]  /*1aa0*/  FFMA.FTZ R33, R33, R48, R33 ;  /* 0x0000003021217223 */ /* 0x000fe20000010021 */
[C---:B0-----:R-:W-:Y:S01]  /*1ab0*/  FADD R51, R46.reuse, -1 ;  /* 0xbf8000002e337421 */ /* 0x041fe20000000000 */
[----:B------:R-:W0:Y:S03]  /*1ac0*/  FRND R48, R50 ;  /* 0x0000003200307307 */ /* 0x000e260000201000 */
[----:B------:R-:W-:Y:S01]  /*1ad0*/  FFMA.FTZ R46, R46, R33, R51 ;  /* 0x000000212e2e7223 */ /* 0x000fe20000010033 */
[----:B------:R-:W-:-:S05]  /*1ae0*/  FADD.FTZ R33, |R21|, -RZ ;  /* 0x800000ff15217221 */ /* 0x000fca0000010200 */
[----:B------:R-:W-:-:S04]  /*1af0*/  FSETP.GEU.AND P1, PT, R33, 0.40999999642372131348, PT ;  /* 0x3ed1eb852100780b */ /* 0x000fc80003f2e000 */
[----:B0-----:R-:W-:Y:S02]  /*1b00*/  FSEL R48, R48, RZ, P1 ;  /* 0x000000ff30307208 */ /* 0x001fe40000800000 */
[----:B------:R-:W-:-:S03]  /*1b10*/  MOV R52, 0x3ab5ebe6 ;  /* 0x3ab5ebe600347802 */ /* 0x000fc60000000f00 */
[----:B------:R-:W-:-:S04]  /*1b20*/  FFMA.FTZ R33, -R48, 0.693145751953125, R21 ;  /* 0x3f31720030217823 */ /* 0x000fc80000010115 */
[----:B------:R-:W-:-:S04]  /*1b30*/  FFMA.FTZ R33, -R48, 1.428606765330187045e-06, R33 ;  /* 0x35bfbe8e30217823 */ /* 0x000fc80000010121 */
[----:B------:R-:W-:-:S04]  /*1b40*/  FFMA.FTZ R52, R33, R52, 0.0083824126049876213074 ;  /* 0x3c09566321347423 */ /* 0x000fc80000010034 */
[----:B------:R-:W-:-:S04]  /*1b50*/  FFMA.FTZ R52, R33, R52, 0.041667830199003219604 ;  /* 0x3d2aabe321347423 */ /* 0x000fc80000010034 */
[----:B------:R-:W-:-:S04]  /*1b60*/  FFMA.FTZ R52, R33, R52, 0.16666397452354431152 ;  /* 0x3e2aa9f621347423 */ /* 0x000fc80000010034 */
[----:B------:R-:W-:Y:S01]  /*1b70*/  FFMA.FTZ R52, R33, R52, 0.49999994039535522461 ;  /* 0x3efffffe21347423 */ /* 0x000fe20000010034 */
[----:B------:R-:W-:-:S03]  /*1b80*/  FSETP.NEU.AND P1, PT, R48, 128, PT ;  /* 0x430000003000780b */ /* 0x000fc60003f2d000 */
[----:B------:R-:W-:Y:S01]  /*1b90*/  FMUL R50, R33, R52 ;  /* 0x0000003421327220 */ /* 0x000fe20000400000 */
[----:B------:R-:W-:-:S03]  /*1ba0*/  FSETP.NEU.AND P3, PT, R25, RZ, PT ;  /* 0x000000ff1900720b */ /* 0x000fc60003f6d000 */
[----:B------:R-:W-:Y:S01]  /*1bb0*/  FFMA.FTZ R50, R33, R50, R33 ;  /* 0x0000003221327223 */ /* 0x000fe20000010021 */
[----:B------:R-:W-:Y:S01]  /*1bc0*/  FSEL R33, R48, 127, P1 ;  /* 0x42fe000030217808 */ /* 0x000fe20000800000 */
[----:B------:R-:W-:Y:S01]  /*1bd0*/  @!P2 FADD R46, R46, R46 ;  /* 0x0000002e2e2ea221 */ /* 0x000fe20000000000 */
[C---:B------:R-:W-:Y:S02]  /*1be0*/  FSETP.GT.AND P2, PT, R31.reuse, 128, PT ;  /* 0x430000001f00780b */ /* 0x040fe40003f44000 */
[----:B------:R-:W0:Y:S01]  /*1bf0*/  MUFU.EX2 R51, R33 ;  /* 0x0000002100337308 */ /* 0x000e220000000800 */
[----:B------:R-:W-:Y:S01]  /*1c00*/  FSETP.GEU.AND P4, PT, R31, -25, PT ;  /* 0xc1c800001f00780b */ /* 0x000fe20003f8e000 */
[----:B------:R-:W-:Y:S01]  /*1c10*/  FMUL R23, R8, R23 ;  /* 0x0000001708177220 */ /* 0x000fe20000400000 */
[----:B------:R-:W-:Y:S01]  /*1c20*/  FSEL R31, R46, +INF , !P2 ;  /* 0x7f8000002e1f7808 */ /* 0x000fe20005000000 */
[----:B------:R-:W-:-:S03]  /*1c30*/  FADD R46, R25, R25 ;  /* 0x00000019192e7221 */ /* 0x000fc60000000000 */
[----:B------:R-:W-:Y:S01]  /*1c40*/  @P3 FSEL R46, R31, -1, P4 ;  /* 0xbf8000001f2e3808 */ /* 0x000fe20002000000 */
[----:B------:R-:W-:-:S06]  /*1c50*/  FMUL R31, R23, 1.4426950216293334961 ;  /* 0x3fb8aa3b171f7820 */ /* 0x000fcc0000400000 */
[----:B------:R-:W1:Y:S01]  /*1c60*/  FRND R31, R31 ;  /* 0x0000001f001f7307 */ /* 0x000e620000201000 */
[----:B0-----:R-:W-:-:S04]  /*1c70*/  FADD R48, R51, -1 ;  /* 0xbf80000033307421 */ /* 0x001fc80000000000 */
[----:B------:R-:W-:Y:S01]  /*1c80*/  FFMA.FTZ R50, R51, R50, R48 ;  /* 0x0000003233327223 */ /* 0x000fe20000010030 */
[----:B------:R-:W-:-:S05]  /*1c90*/  FADD.FTZ R48, |R23|, -RZ ;  /* 0x800000ff17307221 */ /* 0x000fca0000010200 */
[----:B------:R-:W-:Y:S01]  /*1ca0*/  FSETP.GEU.AND P2, PT, R48, 0.40999999642372131348, PT ;  /* 0x3ed1eb853000780b */ /* 0x000fe20003f4e000 */
[----:B------:R-:W-:-:S03]  /*1cb0*/  HFMA2.MMA R52, -RZ, RZ, 0.83837890625, -4044 ;  /* 0x3ab5ebe6ff347435 */ /* 0x000fc600000001ff */
[----:B-1----:R-:W-:-:S05]  /*1cc0*/  FSEL R48, R31, RZ, P2 ;  /* 0x000000ff1f307208 */ /* 0x002fca0001000000 */
[----:B------:R-:W-:-:S04]  /*1cd0*/  FFMA.FTZ R31, -R48, 0.693145751953125, R23 ;  /* 0x3f317200301f7823 */ /* 0x000fc80000010117 */
[----:B------:R-:W-:-:S04]  /*1ce0*/  FFMA.FTZ R31, -R48, 1.428606765330187045e-06, R31 ;  /* 0x35bfbe8e301f7823 */ /* 0x000fc8000001011f */
[----:B------:R-:W-:Y:S01]  /*1cf0*/  FFMA.FTZ R52, R31, R52, 0.0083824126049876213074 ;  /* 0x3c0956631f347423 */ /* 0x000fe20000010034 */
[----:B------:R-:W-:-:S03]  /*1d00*/  FSETP.NEU.AND P3, PT, R21, RZ, PT ;  /* 0x000000ff1500720b */ /* 0x000fc60003f6d000 */
[----:B------:R-:W-:Y:S01]  /*1d10*/  FFMA.FTZ R52, R31, R52, 0.041667830199003219604 ;  /* 0x3d2aabe31f347423 */ /* 0x000fe20000010034 */
[----:B------:R-:W-:-:S03]  /*1d20*/  @!P1 FADD R50, R50, R50 ;  /* 0x0000003232329221 */ /* 0x000fc60000000000 */
[----:B------:R-:W-:Y:S01]  /*1d30*/  FFMA.FTZ R52, R31, R52, 0.16666397452354431152 ;  /* 0x3e2aa9f61f347423 */ /* 0x000fe20000010034 */
[----:B------:R-:W-:-:S03]  /*1d40*/  FSETP.GT.AND P1, PT, R33, 128, PT ;  /* 0x430000002100780b */ /* 0x000fc60003f24000 */
[----:B------:R-:W-:Y:S01]  /*1d50*/  FFMA.FTZ R52, R31, R52, 0.49999994039535522461 ;  /* 0x3efffffe1f347423 */ /* 0x000fe20000010034 */
[----:B------:R-:W-:Y:S02]  /*1d60*/  FSETP.GEU.AND P4, PT, R33, -25, PT ;  /* 0xc1c800002100780b */ /* 0x000fe40003f8e000 */
[----:B------:R-:W-:Y:S01]  /*1d70*/  FSEL R33, R50, +INF , !P1 ;  /* 0x7f80000032217808 */ /* 0x000fe20004800000 */
[----:B------:R-:W-:Y:S01]  /*1d80*/  FMUL R52, R31, R52 ;  /* 0x000000341f347220 */ /* 0x000fe20000400000 */
[C---:B------:R-:W-:Y:S01]  /*1d90*/  FSETP.NEU.AND P1, PT, R48.reuse, 128, PT ;  /* 0x430000003000780b */ /* 0x040fe20003f2d000 */
[----:B------:R-:W-:Y:S01]  /*1da0*/  FADD R50, R21, R21 ;  /* 0x0000001515327221 */ /* 0x000fe20000000000 */
[----:B------:R-:W-:Y:S01]  /*1db0*/  @P3 FSEL R50, R33, -1, P4 ;  /* 0xbf80000021323808 */ /* 0x000fe20002000000 */
[----:B------:R-:W-:Y:S01]  /*1dc0*/  FFMA.FTZ R33, R31, R52, R31 ;  /* 0x000000341f217223 */ /* 0x000fe2000001001f */
[----:B------:R-:W-:-:S04]  /*1dd0*/  FSEL R31, R48, 127, P1 ;  /* 0x42fe0000301f7808 */ /* 0x000fc80000800000 */
[----:B------:R-:W0:Y:S01]  /*1de0*/  MUFU.EX2 R52, R31 ;  /* 0x0000001f00347308 */ /* 0x000e220000000800 */
[----:B------:R-:W-:Y:S01]  /*1df0*/  FSETP.NEU.AND P2, PT, R17, RZ, PT ;  /* 0x000000ff1100720b */ /* 0x000fe20003f4d000 */
[----:B------:R-:W-:Y:S01]  /*1e00*/  @!P0 FADD R15, R15, R15 ;  /* 0x0000000f0f0f8221 */ /* 0x000fe20000000000 */
[C---:B------:R-:W-:Y:S01]  /*1e10*/  FSETP.GT.AND P0, PT, R9.reuse, 128, PT ;  /* 0x430000000900780b */ /* 0x040fe20003f04000 */
[----:B------:R-:W-:Y:S01]  /*1e20*/  FMUL R45, R8, R45 ;  /* 0x0000002d082d7220 */ /* 0x000fe20000400000 */
[----:B------:R-:W-:Y:S02]  /*1e30*/  FSETP.GEU.AND P3, PT, R9, -25, PT ;  /* 0xc1c800000900780b */ /* 0x000fe40003f6e000 */
[----:B------:R-:W-:Y:S01]  /*1e40*/  FSEL R15, R15, +INF , !P0 ;  /* 0x7f8000000f0f7808 */ /* 0x000fe20004000000 */
[----:B------:R-:W-:-:S06]  /*1e50*/  FADD R48, R17, R17 ;  /* 0x0000001111307221 */ /* 0x000fcc0000000000 */
[----:B------:R-:W-:Y:S01]  /*1e60*/  @P2 FSEL R48, R15, -1, P3 ;  /* 0xbf8000000f302808 */ /* 0x000fe20001800000 */
[----:B0-----:R-:W-:Y:S01]  /*1e70*/  FADD R9, R52, -1 ;  /* 0xbf80000034097421 */ /* 0x001fe20000000000 */
[----:B------:R-:W-:-:S03]  /*1e80*/  FMUL R15, R45, 1.4426950216293334961 ;  /* 0x3fb8aa3b2d0f7820 */ /* 0x000fc60000400000 */
[----:B------:R-:W-:Y:S02]  /*1e90*/  FFMA.FTZ R33, R52, R33, R9 ;  /* 0x0000002134217223 */ /* 0x000fe40000010009 */
[----:B------:R-:W0:Y:S01]  /*1ea0*/  FRND R9, R15 ;  /* 0x0000000f00097307 */ /* 0x000e220000201000 */
[----:B------:R-:W-:Y:S01]  /*1eb0*/  FSETP.GEU.AND P3, PT, R31, -25, PT ;  /* 0xc1c800001f00780b */ /* 0x000fe20003f6e000 */
[----:B------:R-:W-:Y:S01]  /*1ec0*/  @!P1 FADD R33, R33, R33 ;  /* 0x0000002121219221 */ /* 0x000fe20000000000 */
[----:B------:R-:W-:Y:S01]  /*1ed0*/  FSETP.GT.AND P0, PT, R31, 128, PT ;  /* 0x430000001f00780b */ /* 0x000fe20003f04000 */
[----:B------:R-:W-:-:S03]  /*1ee0*/  FADD.FTZ R31, |R45|, -RZ ;  /* 0x800000ff2d1f7221 */ /* 0x000fc60000010200 */
[----:B------:R-:W-:Y:S02]  /*1ef0*/  FSEL R33, R33, +INF , !P0 ;  /* 0x7f80000021217808 */ /* 0x000fe40004000000 */
[----:B------:R-:W-:-:S04]  /*1f00*/  FSETP.GEU.AND P0, PT, R31, 0.40999999642372131348, PT ;  /* 0x3ed1eb851f00780b */ /* 0x000fc80003f0e000 */
[----:B0-----:R-:W-:Y:S01]  /*1f10*/  FSEL R9, R9, RZ, P0 ;  /* 0x000000ff09097208 */ /* 0x001fe20000000000 */
[C---:B------:R-:W-:Y:S01]  /*1f20*/  FMUL R43, R8.reuse, R43 ;  /* 0x0000002b082b7220 */ /* 0x040fe20000400000 */
[C---:B------:R-:W-:Y:S01]  /*1f30*/  FMUL R19, R8.reuse, R19 ;  /* 0x0000001308137220 */ /* 0x040fe20000400000 */
[C---:B------:R-:W-:Y:S01]  /*1f40*/  FMUL R27, R8.reuse, R27 ;  /* 0x0000001b081b7220 */ /* 0x040fe20000400000 */
[C---:B------:R-:W-:Y:S01]  /*1f50*/  FMUL R49, R8.reuse, R49 ;  /* 0x0000003108317220 */ /* 0x040fe20000400000 */
[C---:B------:R-:W-:Y:S01]  /*1f60*/  FFMA.FTZ R54, -R9.reuse, 0.693145751953125, R45 ;  /* 0x3f31720009367823 */ /* 0x040fe2000001012d */
[C---:B------:R-:W-:Y:S01]  /*1f70*/  FMUL R47, R8.reuse, R47 ;  /* 0x0000002f082f7220 */ /* 0x040fe20000400000 */
[C---:B------:R-:W-:Y:S01]  /*1f80*/  FMUL R29, R8.reuse, R29 ;  /* 0x0000001d081d7220 */ /* 0x040fe20000400000 */
[----:B------:R-:W-:Y:S01]  /*1f90*/  FMUL R8, R8, R5 ;  /* 0x0000000508087220 */ /* 0x000fe20000400000 */
[----:B------:R-:W-:Y:S01]  /*1fa0*/  MOV R5, 0x3ab5ebe6 ;  /* 0x3ab5ebe600057802 */ /* 0x000fe20000000f00 */
[C---:B------:R-:W-:Y:S01]  /*1fb0*/  FFMA.FTZ R54, -R9.reuse, 1.428606765330187045e-06, R54 ;  /* 0x35bfbe8e09367823 */ /* 0x040fe20000010136 */
[----:B------:R-:W-:-:S03]  /*1fc0*/  FSETP.NEU.AND P0, PT, R9, 128, PT ;  /* 0x430000000900780b */ /* 0x000fc60003f0d000 */
[----:B------:R-:W-:Y:S01]  /*1fd0*/  FFMA.FTZ R15, R54, R5, 0.0083824126049876213074 ;  /* 0x3c095663360f7423 */ /* 0x000fe20000010005 */
[----:B------:R-:W-:-:S03]  /*1fe0*/  FSEL R9, R9, 127, P0 ;  /* 0x42fe000009097808 */ /* 0x000fc60000000000 */
[C---:B------:R-:W-:Y:S01]  /*1ff0*/  FFMA.FTZ R15, R54.reuse, R15, 0.041667830199003219604 ;  /* 0x3d2aabe3360f7423 */ /* 0x040fe2000001000f */
[----:B------:R-:W0:Y:S03]  /*2000*/  MUFU.EX2 R31, R9 ;  /* 0x00000009001f7308 */ /* 0x000e260000000800 */
[C---:B------:R-:W-:Y:S01]  /*2010*/  FFMA.FTZ R15, R54.reuse, R15, 0.16666397452354431152 ;  /* 0x3e2aa9f6360f7423 */ /* 0x040fe2000001000f */
[C---:B--2---:R-:W-:Y:S01]  /*2020*/  FADD R12, -R11.reuse, R12 ;  /* 0x0000000c0b0c7221 */ /* 0x044fe20000000100 */
[C---:B---3--:R-:W-:Y:S01]  /*2030*/  FADD R10, -R11.reuse, R10 ;  /* 0x0000000a0b0a7221 */ /* 0x048fe20000000100 */
[C---:B----4-:R-:W-:Y:S01]  /*2040*/  FADD R6, -R11.reuse, R6 ;  /* 0x000000060b067221 */ /* 0x050fe20000000100 */
[C---:B------:R-:W-:Y:S01]  /*2050*/  FFMA.FTZ R15, R54.reuse, R15, 0.49999994039535522461 ;  /* 0x3efffffe360f7423 */ /* 0x040fe2000001000f */
[C---:B-----5:R-:W-:Y:S01]  /*2060*/  FADD R4, -R11.reuse, R4 ;  /* 0x000000040b047221 */ /* 0x060fe20000000100 */
[C---:B------:R-:W-:Y:S01]  /*2070*/  FADD R14, -R11.reuse, R14 ;  /* 0x0000000e0b0e7221 */ /* 0x040fe20000000100 */
        /* <DEDUP_REMOVED lines=9> */
[C---:B------:R-:W-:Y:S01]  /*2110*/  FMUL R15, R54.reuse, R15 ;  /* 0x0000000f360f7220 */ /* 0x040fe20000400000 */
[C---:B------:R-:W-:Y:S01]  /*2120*/  FADD R24, -R11.reuse, R24 ;  /* 0x000000180b187221 */ /* 0x040fe20000000100 */
[----:B------:R-:W-:Y:S01]  /*2130*/  FADD R28, -R11, R28 ;  /* 0x0000001c0b1c7221 */ /* 0x000fe20000000100 */
[----:B------:R-:W-:Y:S01]  /*2140*/  FMUL R11, R29, 1.4426950216293334961 ;  /* 0x3fb8aa3b1d0b7820 */ /* 0x000fe20000400000 */
[----:B------:R-:W-:Y:S01]  /*2150*/  FFMA.FTZ R15, R54, R15, R54 ;  /* 0x0000000f360f7223 */ /* 0x000fe20000010036 */
[----:B0-----:R-:W-:-:S04]  /*2160*/  FADD R54, R31, -1 ;  /* 0xbf8000001f367421 */ /* 0x001fc80000000000 */
[----:B------:R-:W0:Y:S01]  /*2170*/  FRND R11, R11 ;  /* 0x0000000b000b7307 */ /* 0x000e220000201000 */
[----:B------:R-:W-:Y:S01]  /*2180*/  FFMA.FTZ R31, R31, R15, R54 ;  /* 0x0000000f1f1f7223 */ /* 0x000fe20000010036 */
[----:B------:R-:W-:-:S05]  /*2190*/  FADD.FTZ R15, |R29|, -RZ ;  /* 0x800000ff1d0f7221 */ /* 0x000fca0000010200 */
[----:B------:R-:W-:Y:S02]  /*21a0*/  FSETP.GEU.AND P1, PT, R15, 0.40999999642372131348, PT ;  /* 0x3ed1eb850f00780b */ /* 0x000fe40003f2e000 */
[----:B------:R-:W-:Y:S02]  /*21b0*/  FSETP.NEU.AND P2, PT, R23, RZ, PT ;  /* 0x000000ff1700720b */ /* 0x000fe40003f4d000 */
[----:B0-----:R-:W-:-:S05]  /*21c0*/  FSEL R54, R11, RZ, P1 ;  /* 0x000000ff0b367208 */ /* 0x001fca0000800000 */
[----:B------:R-:W-:-:S04]  /*21d0*/  FFMA.FTZ R15, -R54, 0.693145751953125, R29 ;  /* 0x3f317200360f7823 */ /* 0x000fc8000001011d */
[----:B------:R-:W-:Y:S01]  /*21e0*/  FFMA.FTZ R56, -R54, 1.428606765330187045e-06, R15 ;  /* 0x35bfbe8e36387823 */ /* 0x000fe2000001010f */
[----:B------:R-:W-:Y:S01]  /*21f0*/  FADD R52, R23, R23 ;  /* 0x0000001717347221 */ /* 0x000fe20000000000 */
[----:B------:R-:W-:Y:S02]  /*2200*/  @P2 FSEL R52, R33, -1, P3 ;  /* 0xbf80000021342808 */ /* 0x000fe40001800000 */
[----:B------:R-:W-:Y:S01]  /*2210*/  FFMA.FTZ R11, R56, R5, 0.0083824126049876213074 ;  /* 0x3c095663380b7423 */ /* 0x000fe20000010005 */
[----:B------:R-:W-:-:S03]  /*2220*/  FSETP.NEU.AND P2, PT, R45, RZ, PT ;  /* 0x000000ff2d00720b */ /* 0x000fc60003f4d000 */
[C---:B------:R-:W-:Y:S01]  /*2230*/  FFMA.FTZ R11, R56.reuse, R11, 0.041667830199003219604 ;  /* 0x3d2aabe3380b7423 */ /* 0x040fe2000001000b */
[----:B------:R-:W-:Y:S01]  /*2240*/  @!P0 FADD R31, R31, R31 ;  /* 0x0000001f1f1f8221 */ /* 0x000fe20000000000 */
[C---:B------:R-:W-:Y:S02]  /*2250*/  FSETP.GT.AND P0, PT, R9.reuse, 128, PT ;  /* 0x430000000900780b */ /* 0x040fe40003f04000 */
[C---:B------:R-:W-:Y:S01]  /*2260*/  FFMA.FTZ R11, R56.reuse, R11, 0.16666397452354431152 ;  /* 0x3e2aa9f6380b7423 */ /* 0x040fe2000001000b */
[----:B------:R-:W-:Y:S02]  /*2270*/  FSETP.GEU.AND P1, PT, R9, -25, PT ;  /* 0xc1c800000900780b */ /* 0x000fe40003f2e000 */
[----:B------:R-:W-:Y:S01]  /*2280*/  FSEL R31, R31, +INF , !P0 ;  /* 0x7f8000001f1f7808 */ /* 0x000fe20004000000 */
[C---:B------:R-:W-:Y:S01]  /*2290*/  FFMA.FTZ R11, R56.reuse, R11, 0.49999994039535522461 ;  /* 0x3efffffe380b7423 */ /* 0x040fe2000001000b */
[----:B------:R-:W-:Y:S02]  /*22a0*/  FADD R9, R45, R45 ;  /* 0x0000002d2d097221 */ /* 0x000fe40000000000 */
[----:B------:R-:W-:Y:S01]  /*22b0*/  @P2 FSEL R9, R31, -1, P1 ;  /* 0xbf8000001f092808 */ /* 0x000fe20000800000 */
[----:B------:R-:W-:Y:S01]  /*22c0*/  FMUL R11, R56, R11 ;  /* 0x0000000b380b7220 */ /* 0x000fe20000400000 */
[----:B------:R-:W-:-:S03]  /*22d0*/  FSETP.NEU.AND P1, PT, R54, 128, PT ;  /* 0x430000003600780b */ /* 0x000fc60003f2d000 */
[----:B------:R-:W-:Y:S01]  /*22e0*/  FFMA.FTZ R15, R56, R11, R56 ;  /* 0x0000000b380f7223 */ /* 0x000fe20000010038 */
[----:B------:R-:W-:-:S04]  /*22f0*/  FSEL R11, R54, 127, P1 ;  /* 0x42fe0000360b7808 */ /* 0x000fc80000800000 */
[----:B------:R-:W0:Y:S01]  /*2300*/  MUFU.EX2 R33, R11 ;  /* 0x0000000b00217308 */ /* 0x000e220000000800 */
[----:B------:R-:W-:Y:S01]  /*2310*/  FMUL R31, R37, R16 ;  /* 0x00000010251f7220 */ /* 0x000fe20000400000 */
[----:B0-----:R-:W-:-:S04]  /*2320*/  FADD R16, R33, -1 ;  /* 0xbf80000021107421 */ /* 0x001fc80000000000 */
[----:B------:R-:W-:Y:S01]  /*2330*/  FFMA.FTZ R15, R33, R15, R16 ;  /* 0x0000000f210f7223 */ /* 0x000fe20000010010 */
[----:B------:R-:W-:-:S04]  /*2340*/  FMUL R33, R27, 1.4426950216293334961 ;  /* 0x3fb8aa3b1b217820 */ /* 0x000fc80000400000 */
[----:B------:R-:W0:Y:S01]  /*2350*/  FRND R16, R33 ;  /* 0x0000002100107307 */ /* 0x000e220000201000 */
[C---:B------:R-:W-:Y:S01]  /*2360*/  FMUL R12, R37.reuse, R12 ;  /* 0x0000000c250c7220 */ /* 0x040fe20000400000 */
        /* <DEDUP_REMOVED lines=13> */
[----:B------:R-:W-:Y:S01]  /*2440*/  FMUL R26, R37, R26 ;  /* 0x0000001a251a7220 */ /* 0x000fe20000400000 */
[----:B------:R-:W-:Y:S01]  /*2450*/  FADD.FTZ R37, |R27|, -RZ ;  /* 0x800000ff1b257221 */ /* 0x000fe20000010200 */
[----:B------:R-:W-:-:S04]  /*2460*/  FSETP.GT.AND P0, PT, R35, RZ, PT ;  /* 0x000000ff2300720b */ /* 0x000fc80003f04000 */
[----:B------:R-:W-:Y:S02]  /*2470*/  FSETP.GEU.AND P3, PT, R37, 0.40999999642372131348, PT ;  /* 0x3ed1eb852500780b */ /* 0x000fe40003f6e000 */
[----:B------:R-:W-:Y:S02]  /*2480*/  FSETP.GT.AND P2, PT, R36, RZ, PT ;  /* 0x000000ff2400720b */ /* 0x000fe40003f44000 */
[----:B0-----:R-:W-:Y:S02]  /*2490*/  FSEL R16, R16, RZ, P3 ;  /* 0x000000ff10107208 */ /* 0x001fe40001800000 */
[----:B------:R-:W-:Y:S01]  /*24a0*/  FSEL R35, R35, R18, P0 ;  /* 0x0000001223237208 */ /* 0x000fe20000000000 */
[----:B------:R-:W-:Y:S01]  /*24b0*/  HFMA2.MMA R18, -RZ, RZ, 0.83837890625, -4044 ;  /* 0x3ab5ebe6ff127435 */ /* 0x000fe200000001ff */
[----:B------:R-:W-:Y:S01]  /*24c0*/  FSEL R36, R36, R13, P2 ;  /* 0x0000000d24247208 */ /* 0x000fe20001000000 */
[C---:B------:R-:W-:Y:S01]  /*24d0*/  FFMA.FTZ R13, -R16.reuse, 0.693145751953125, R27 ;  /* 0x3f317200100d7823 */ /* 0x040fe2000001011b */
[----:B------:R-:W-:-:S03]  /*24e0*/  FSETP.NEU.AND P3, PT, R16, 128, PT ;  /* 0x430000001000780b */ /* 0x000fc60003f6d000 */
[C---:B------:R-:W-:Y:S01]  /*24f0*/  FFMA.FTZ R13, -R16.reuse, 1.428606765330187045e-06, R13 ;  /* 0x35bfbe8e100d7823 */ /* 0x040fe2000001010d */
[----:B------:R-:W-:-:S03]  /*2500*/  FSEL R16, R16, 127, P3 ;  /* 0x42fe000010107808 */ /* 0x000fc60001800000 */
[----:B------:R-:W-:-:S04]  /*2510*/  FFMA.FTZ R18, R13, R18, 0.0083824126049876213074 ;  /* 0x3c0956630d127423 */ /* 0x000fc80000010012 */
[C---:B------:R-:W-:Y:S02]  /*2520*/  FFMA.FTZ R54, R13.reuse, R18, 0.041667830199003219604 ;  /* 0x3d2aabe30d367423 */ /* 0x040fe40000010012 */
[----:B------:R-:W0:Y:S02]  /*2530*/  MUFU.EX2 R18, R16 ;  /* 0x0000001000127308 */ /* 0x000e240000000800 */
[----:B------:R-:W-:-:S04]  /*2540*/  FFMA.FTZ R54, R13, R54, 0.16666397452354431152 ;  /* 0x3e2aa9f60d367423 */ /* 0x000fc80000010036 */
[----:B------:R-:W-:-:S04]  /*2550*/  FFMA.FTZ R54, R13, R54, 0.49999994039535522461 ;  /* 0x3efffffe0d367423 */ /* 0x000fc80000010036 */
[----:B------:R-:W-:-:S04]  /*2560*/  FMUL R54, R13, R54 ;  /* 0x000000360d367220 */ /* 0x000fc80000400000 */
[----:B------:R-:W-:Y:S01]  /*2570*/  FFMA.FTZ R13, R13, R54, R13 ;  /* 0x000000360d0d7223 */ /* 0x000fe2000001000d */
[----:B0-----:R-:W-:-:S04]  /*2580*/  FADD R33, R18, -1 ;  /* 0xbf80000012217421 */ /* 0x001fc80000000000 */
[----:B------:R-:W-:Y:S01]  /*2590*/  FFMA.FTZ R13, R18, R13, R33 ;  /* 0x0000000d120d7223 */ /* 0x000fe20000010021 */
[----:B------:R-:W-:-:S04]  /*25a0*/  FMUL R33, R47, 1.4426950216293334961 ;  /* 0x3fb8aa3b2f217820 */ /* 0x000fc80000400000 */
[----:B------:R-:W0:Y:S01]  /*25b0*/  FRND R18, R33 ;  /* 0x0000002100127307 */ /* 0x000e220000201000 */
[----:B------:R-:W-:-:S05]  /*25c0*/  FADD.FTZ R37, |R47|, -RZ ;  /* 0x800000ff2f257221 */ /* 0x000fca0000010200 */
[----:B------:R-:W-:Y:S02]  /*25d0*/  FSETP.GEU.AND P4, PT, R37, 0.40999999642372131348, PT ;  /* 0x3ed1eb852500780b */ /* 0x000fe40003f8e000 */
[C---:B------:R-:W-:Y:S02]  /*25e0*/  FSETP.GT.AND P0, PT, R41.reuse, RZ, PT ;  /* 0x000000ff2900720b */ /* 0x040fe40003f04000 */
[----:B0-----:R-:W-:Y:S02]  /*25f0*/  FSEL R18, R18, RZ, P4 ;  /* 0x000000ff12127208 */ /* 0x001fe40002000000 */
[----:B------:R-:W-:-:S03]  /*2600*/  FSEL R41, R41, R44, P0 ;  /* 0x0000002c29297208 */ /* 0x000fc60000000000 */
[C---:B------:R-:W-:Y:S01]  /*2610*/  FFMA.FTZ R37, -R18.reuse, 0.693145751953125, R47 ;  /* 0x3f31720012257823 */ /* 0x040fe2000001012f */
[----:B------:R-:W-:-:S03]  /*2620*/  FSETP.NEU.AND P0, PT, R18, 128, PT ;  /* 0x430000001200780b */ /* 0x000fc60003f0d000 */
[C---:B------:R-:W-:Y:S01]  /*2630*/  FFMA.FTZ R44, -R18.reuse, 1.428606765330187045e-06, R37 ;  /* 0x35bfbe8e122c7823 */ /* 0x040fe20000010125 */
[----:B------:R-:W-:-:S03]  /*2640*/  FSEL R33, R18, 127, P0 ;  /* 0x42fe000012217808 */ /* 0x000fc60000000000 */
[C---:B------:R-:W-:Y:S01]  /*2650*/  FFMA.FTZ R37, R44.reuse, R5, 0.0083824126049876213074 ;  /* 0x3c0956632c257423 */ /* 0x040fe20000010005 */
[----:B------:R-:W0:Y:S03]  /*2660*/  MUFU.EX2 R18, R33 ;  /* 0x0000002100127308 */ /* 0x000e260000000800 */
[----:B------:R-:W-:-:S04]  /*2670*/  FFMA.FTZ R37, R44, R37, 0.041667830199003219604 ;  /* 0x3d2aabe32c257423 */ /* 0x000fc80000010025 */
[----:B------:R-:W-:Y:S01]  /*2680*/  FFMA.FTZ R37, R44, R37, 0.16666397452354431152 ;  /* 0x3e2aa9f62c257423 */ /* 0x000fe20000010025 */
[----:B------:R-:W-:-:S03]  /*2690*/  FSETP.GT.AND P2, PT, R34, RZ, PT ;  /* 0x000000ff2200720b */ /* 0x000fc60003f44000 */
[----:B------:R-:W-:Y:S01]  /*26a0*/  FFMA.FTZ R37, R44, R37, 0.49999994039535522461 ;  /* 0x3efffffe2c257423 */ /* 0x000fe20000010025 */
[----:B------:R-:W-:-:S03]  /*26b0*/  FSEL R34, R34, R39, P2 ;  /* 0x0000002722227208 */ /* 0x000fc60001000000 */
[----:B------:R-:W-:Y:S01]  /*26c0*/  FMUL R37, R44, R37 ;  /* 0x000000252c257220 */ /* 0x000fe20000400000 */
[----:B0-----:R-:W-:-:S03]  /*26d0*/  FADD R39, R18, -1 ;  /* 0xbf80000012277421 */ /* 0x001fc60000000000 */
[----:B------:R-:W-:-:S04]  /*26e0*/  FFMA.FTZ R37, R44, R37, R44 ;  /* 0x000000252c257223 */ /* 0x000fc8000001002c */
[----:B------:R-:W-:Y:S01]  /*26f0*/  FFMA.FTZ R18, R18, R37, R39 ;  /* 0x0000002512127223 */ /* 0x000fe20000010027 */
[----:B------:R-:W-:-:S06]  /*2700*/  FMUL R39, R43, 1.4426950216293334961 ;  /* 0x3fb8aa3b2b277820 */ /* 0x000fcc0000400000 */
[----:B------:R-:W0:Y:S01]  /*2710*/  FRND R39, R39 ;  /* 0x0000002700277307 */ /* 0x000e220000201000 */
[----:B------:R-:W-:-:S05]  /*2720*/  FADD.FTZ R37, |R43|, -RZ ;  /* 0x800000ff2b257221 */ /* 0x000fca0000010200 */
[----:B------:R-:W-:Y:S02]  /*2730*/  FSETP.GEU.AND P4, PT, R37, 0.40999999642372131348, PT ;  /* 0x3ed1eb852500780b */ /* 0x000fe40003f8e000 */
[----:B------:R-:W-:Y:S02]  /*2740*/  FSETP.GT.AND P2, PT, R21, RZ, PT ;  /* 0x000000ff1500720b */ /* 0x000fe40003f44000 */
[----:B0-----:R-:W-:Y:S02]  /*2750*/  FSEL R44, R39, RZ, P4 ;  /* 0x000000ff272c7208 */ /* 0x001fe40002000000 */
[----:B------:R-:W-:-:S03]  /*2760*/  FSEL R21, R21, R50, P2 ;  /* 0x0000003215157208 */ /* 0x000fc60001000000 */
[----:B------:R-:W-:Y:S01]  /*2770*/  FFMA.FTZ R37, -R44, 0.693145751953125, R43 ;  /* 0x3f3172002c257823 */ /* 0x000fe2000001012b */
[----:B------:R-:W-:-:S03]  /*2780*/  MOV R50, 0x3ab5ebe6 ;  /* 0x3ab5ebe600327802 */ /* 0x000fc60000000f00 */
[----:B------:R-:W-:-:S04]  /*2790*/  FFMA.FTZ R37, -R44, 1.428606765330187045e-06, R37 ;  /* 0x35bfbe8e2c257823 */ /* 0x000fc80000010125 */
[----:B------:R-:W-:-:S04]  /*27a0*/  FFMA.FTZ R50, R37, R50, 0.0083824126049876213074 ;  /* 0x3c09566325327423 */ /* 0x000fc80000010032 */
[----:B------:R-:W-:-:S04]  /*27b0*/  FFMA.FTZ R50, R37, R50, 0.041667830199003219604 ;  /* 0x3d2aabe325327423 */ /* 0x000fc80000010032 */
[----:B------:R-:W-:Y:S01]  /*27c0*/  FFMA.FTZ R50, R37, R50, 0.16666397452354431152 ;  /* 0x3e2aa9f625327423 */ /* 0x000fe20000010032 */
[----:B------:R-:W-:-:S03]  /*27d0*/  FSETP.NEU.AND P6, PT, R44, 128, PT ;  /* 0x430000002c00780b */ /* 0x000fc60003fcd000 */
[----:B------:R-:W-:Y:S01]  /*27e0*/  FFMA.FTZ R50, R37, R50, 0.49999994039535522461 ;  /* 0x3efffffe25327423 */ /* 0x000fe20000010032 */
[----:B------:R-:W-:-:S03]  /*27f0*/  FSEL R44, R44, 127, P6 ;  /* 0x42fe00002c2c7808 */ /* 0x000fc60003000000 */
[----:B------:R-:W-:-:S04]  /*2800*/  FMUL R50, R37, R50 ;  /* 0x0000003225327220 */ /* 0x000fc80000400000 */
[----:B------:R-:W-:Y:S02]  /*2810*/  FFMA.FTZ R50, R37, R50, R37 ;  /* 0x0000003225327223 */ /* 0x000fe40000010025 */
[----:B------:R-:W0:Y:S01]  /*2820*/  MUFU.EX2 R37, R44 ;  /* 0x0000002c00257308 */ /* 0x000e220000000800 */
[----:B------:R-:W-:-:S04]  /*2830*/  FSETP.GT.AND P2, PT, R25, RZ, PT ;  /* 0x000000ff1900720b */ /* 0x000fc80003f44000 */
[----:B------:R-:W-:Y:S01]  /*2840*/  FSEL R46, R25, R46, P2 ;  /* 0x0000002e192e7208 */ /* 0x000fe20001000000 */
[----:B------:R-:W-:Y:S01]  /*2850*/  FMUL R25, R8, 1.4426950216293334961 ;  /* 0x3fb8aa3b08197820 */ /* 0x000fe20000400000 */
[----:B------:R-:W-:-:S05]  /*2860*/  FSETP.NEU.AND P4, PT, R43, RZ, PT ;  /* 0x000000ff2b00720b */ /* 0x000fca0003f8d000 */
[----:B------:R-:W1:Y:S01]  /*2870*/  FRND R25, R25 ;  /* 0x0000001900197307 */ /* 0x000e620000201000 */
[----:B0-----:R-:W-:-:S04]  /*2880*/  FADD R54, R37, -1 ;  /* 0xbf80000025367421 */ /* 0x001fc80000000000 */
[----:B------:R-:W-:Y:S01]  /*2890*/  FFMA.FTZ R50, R37, R50, R54 ;  /* 0x0000003225327223 */ /* 0x000fe20000010036 */
[----:B------:R-:W-:Y:S01]  /*28a0*/  FSETP.GT.AND P5, PT, R44, 128, PT ;  /* 0x430000002c00780b */ /* 0x000fe20003fa4000 */
[----:B------:R-:W-:Y:S02]  /*28b0*/  FADD.FTZ R37, |R8|, -RZ ;  /* 0x800000ff08257221 */ /* 0x000fe40000010200 */
[----:B------:R-:W-:Y:S01]  /*28c0*/  @!P6 FADD R50, R50, R50 ;  /* 0x000000323232e221 */ /* 0x000fe20000000000 */
[----:B------:R-:W-:Y:S02]  /*28d0*/  FSETP.GEU.AND P2, PT, R44, -25, PT ;  /* 0xc1c800002c00780b */ /* 0x000fe40003f4e000 */
[----:B------:R-:W-:Y:S02]  /*28e0*/  FSETP.GEU.AND P6, PT, R37, 0.40999999642372131348, PT ;  /* 0x3ed1eb852500780b */ /* 0x000fe40003fce000 */
[----:B------:R-:W-:Y:S01]  /*28f0*/  FSEL R50, R50, +INF , !P5 ;  /* 0x7f80000032327808 */ /* 0x000fe20006800000 */
[----:B------:R-:W-:Y:S01]  /*2900*/  FADD R44, R43, R43 ;  /* 0x0000002b2b2c7221 */ /* 0x000fe20000000000 */
[----:B-1----:R-:W-:-:S02]  /*2910*/  FSEL R37, R25, RZ, P6 ;  /* 0x000000ff19257208 */ /* 0x002fc40003000000 */
[----:B------:R-:W-:Y:S02]  /*2920*/  @P4 FSEL R44, R50, -1, P2 ;  /* 0xbf800000322c4808 */ /* 0x000fe40001000000 */
[----:B------:R-:W-:-:S04]  /*2930*/  FSETP.GT.AND P2, PT, R43, RZ, PT ;  /* 0x000000ff2b00720b */ /* 0x000fc80003f44000 */
[----:B------:R-:W-:Y:S01]  /*2940*/  FSEL R43, R43, R44, P2 ;  /* 0x0000002c2b2b7208 */ /* 0x000fe20001000000 */
[----:B------:R-:W-:-:S04]  /*2950*/  FFMA.FTZ R44, -R37, 0.693145751953125, R8 ;  /* 0x3f317200252c7823 */ /* 0x000fc80000010108 */
[C---:B------:R-:W-:Y:S01]  /*2960*/  FFMA.FTZ R44, -R37.reuse, 1.428606765330187045e-06, R44 ;  /* 0x35bfbe8e252c7823 */ /* 0x040fe2000001012c */
[----:B------:R-:W-:-:S03]  /*2970*/  FSETP.NEU.AND P2, PT, R37, 128, PT ;  /* 0x430000002500780b */ /* 0x000fc60003f4d000 */
[----:B------:R-:W-:Y:S01]  /*2980*/  FFMA.FTZ R25, R44, R5, 0.0083824126049876213074 ;  /* 0x3c0956632c197423 */ /* 0x000fe20000010005 */
[----:B------:R-:W-:-:S03]  /*2990*/  FSETP.GT.AND P4, PT, R23, RZ, PT ;  /* 0x000000ff1700720b */ /* 0x000fc60003f84000 */
[C---:B------:R-:W-:Y:S01]  /*29a0*/  FFMA.FTZ R39, R44.reuse, R25, 0.041667830199003219604 ;  /* 0x3d2aabe32c277423 */ /* 0x040fe20000010019 */
[----:B------:R-:W-:Y:S02]  /*29b0*/  FSEL R37, R37, 127, P2 ;  /* 0x42fe000025257808 */ /* 0x000fe40001000000 */
[----:B------:R-:W-:Y:S01]  /*29c0*/  FSEL R52, R23, R52, P4 ;  /* 0x0000003417347208 */ /* 0x000fe20002000000 */
[C---:B------:R-:W-:Y:S01]  /*29d0*/  FFMA.FTZ R39, R44.reuse, R39, 0.16666397452354431152 ;  /* 0x3e2aa9f62c277423 */ /* 0x040fe20000010027 */
[----:B------:R-:W-:Y:S01]  /*29e0*/  FMUL R23, R49, 1.4426950216293334961 ;  /* 0x3fb8aa3b31177820 */ /* 0x000fe20000400000 */
[----:B------:R-:W0:Y:S02]  /*29f0*/  MUFU.EX2 R25, R37 ;  /* 0x0000002500197308 */ /* 0x000e240000000800 */
[----:B------:R-:W-:-:S04]  /*2a00*/  FFMA.FTZ R39, R44, R39, 0.49999994039535522461 ;  /* 0x3efffffe2c277423 */ /* 0x000fc80000010027 */
[C---:B------:R-:W-:Y:S02]  /*2a10*/  FMUL R39, R44.reuse, R39 ;  /* 0x000000272c277220 */ /* 0x040fe40000400000 */
[----:B------:R-:W1:Y:S01]  /*2a20*/  FRND R23, R23 ;  /* 0x0000001700177307 */ /* 0x000e620000201000 */
[----:B------:R-:W-:Y:S01]  /*2a30*/  FSETP.NEU.AND P4, PT, R27, RZ, PT ;  /* 0x000000ff1b00720b */ /* 0x000fe20003f8d000 */
[----:B------:R-:W-:Y:S01]  /*2a40*/  FFMA.FTZ R44, R44, R39, R44 ;  /* 0x000000272c2c7223 */ /* 0x000fe2000001002c */
[----:B------:R-:W-:Y:S01]  /*2a50*/  FADD.FTZ R39, |R49|, -RZ ;  /* 0x800000ff31277221 */ /* 0x000fe20000010200 */
[----:B------:R-:W-:Y:S01]  /*2a60*/  @!P3 FADD R13, R13, R13 ;  /* 0x0000000d0d0db221 */ /* 0x000fe20000000000 */
[----:B------:R-:W-:Y:S01]  /*2a70*/  FSETP.GT.AND P3, PT, R16, 128, PT ;  /* 0x430000001000780b */ /* 0x000fe20003f64000 */
[----:B0-----:R-:W-:Y:S02]  /*2a80*/  FADD R50, R25, -1 ;  /* 0xbf80000019327421 */ /* 0x001fe40000000000 */
[----:B------:R-:W-:-:S02]  /*2a90*/  FSETP.GEU.AND P5, PT, R39, 0.40999999642372131348, PT ;  /* 0x3ed1eb852700780b */ /* 0x000fc40003fae000 */
[----:B------:R-:W-:Y:S01]  /*2aa0*/  FSETP.GEU.AND P6, PT, R16, -25, PT ;  /* 0xc1c800001000780b */ /* 0x000fe20003fce000 */
[----:B------:R-:W-:Y:S01]  /*2ab0*/  FFMA.FTZ R25, R25, R44, R50 ;  /* 0x0000002c19197223 */ /* 0x000fe20000010032 */
[----:B------:R-:W-:Y:S02]  /*2ac0*/  FSEL R13, R13, +INF , !P3 ;  /* 0x7f8000000d0d7808 */ /* 0x000fe40005800000 */
[----:B-1----:R-:W-:Y:S01]  /*2ad0*/  FSEL R50, R23, RZ, P5 ;  /* 0x000000ff17327208 */ /* 0x002fe20002800000 */
[----:B------:R-:W-:Y:S01]  /*2ae0*/  FADD R44, R27, R27 ;  /* 0x0000001b1b2c7221 */ /* 0x000fe20000000000 */
[----:B------:R-:W-:Y:S01]  /*2af0*/  HFMA2.MMA R23, -RZ, RZ, 0.83837890625, -4044 ;  /* 0x3ab5ebe6ff177435 */ /* 0x000fe200000001ff */
[----:B------:R-:W-:Y:S02]  /*2b00*/  @P4 FSEL R44, R13, -1, P6 ;  /* 0xbf8000000d2c4808 */ /* 0x000fe40003000000 */
[----:B------:R-:W-:-:S04]  /*2b10*/  FFMA.FTZ R13, -R50, 0.693145751953125, R49 ;  /* 0x3f317200320d7823 */ /* 0x000fc80000010131 */
[----:B------:R-:W-:-:S04]  /*2b20*/  FFMA.FTZ R16, -R50, 1.428606765330187045e-06, R13 ;  /* 0x35bfbe8e32107823 */ /* 0x000fc8000001010d */
[----:B------:R-:W-:Y:S01]  /*2b30*/  FFMA.FTZ R23, R16, R23, 0.0083824126049876213074 ;  /* 0x3c09566310177423 */ /* 0x000fe20000010017 */
[----:B------:R-:W-:-:S03]  /*2b40*/  FSETP.NEU.AND P3, PT, R50, 128, PT ;  /* 0x430000003200780b */ /* 0x000fc60003f6d000 */
[----:B------:R-:W-:Y:S01]  /*2b50*/  FFMA.FTZ R39, R16, R23, 0.041667830199003219604 ;  /* 0x3d2aabe310277423 */ /* 0x000fe20000010017 */
[----:B------:R-:W-:-:S03]  /*2b60*/  FSEL R13, R50, 127, P3 ;  /* 0x42fe0000320d7808 */ /* 0x000fc60001800000 */
[C---:B------:R-:W-:Y:S01]  /*2b70*/  FFMA.FTZ R39, R16.reuse, R39, 0.16666397452354431152 ;  /* 0x3e2aa9f610277423 */ /* 0x040fe20000010027 */
[----:B------:R-:W0:Y:S03]  /*2b80*/  MUFU.EX2 R23, R13 ;  /* 0x0000000d00177308 */ /* 0x000e260000000800 */
[----:B------:R-:W-:-:S04]  /*2b90*/  FFMA.FTZ R39, R16, R39, 0.49999994039535522461 ;  /* 0x3efffffe10277423 */ /* 0x000fc80000010027 */
[----:B------:R-:W-:-:S04]  /*2ba0*/  FMUL R39, R16, R39 ;  /* 0x0000002710277220 */ /* 0x000fc80000400000 */
[----:B------:R-:W-:Y:S01]  /*2bb0*/  FFMA.FTZ R16, R16, R39, R16 ;  /* 0x0000002710107223 */ /* 0x000fe20000010010 */
[----:B------:R-:W-:Y:S01]  /*2bc0*/  FMUL R39, R19, 1.4426950216293334961 ;  /* 0x3fb8aa3b13277820 */ /* 0x000fe20000400000 */
[----:B0-----:R-:W-:-:S05]  /*2bd0*/  FADD R50, R23, -1 ;  /* 0xbf80000017327421 */ /* 0x001fca0000000000 */
[----:B------:R-:W0:Y:S01]  /*2be0*/  FRND R39, R39 ;  /* 0x0000002700277307 */ /* 0x000e220000201000 */
[----:B------:R-:W-:Y:S01]  /*2bf0*/  FFMA.FTZ R16, R23, R16, R50 ;  /* 0x0000001017107223 */ /* 0x000fe20000010032 */
        /* <DEDUP_REMOVED lines=10> */
[----:B------:R-:W-:-:S04]  /*2ca0*/  FFMA.FTZ R44, R23, R44, 0.16666397452354431152 ;  /* 0x3e2aa9f6172c7423 */ /* 0x000fc8000001002c */
[----:B------:R-:W-:Y:S01]  /*2cb0*/  FFMA.FTZ R44, R23, R44, 0.49999994039535522461 ;  /* 0x3efffffe172c7423 */ /* 0x000fe2000001002c */
[----:B------:R-:W-:-:S03]  /*2cc0*/  FSETP.NEU.AND P6, PT, R50, 128, PT ;  /* 0x430000003200780b */ /* 0x000fc60003fcd000 */
[----:B------:R-:W-:-:S04]  /*2cd0*/  FMUL R44, R23, R44 ;  /* 0x0000002c172c7220 */ /* 0x000fc80000400000 */
[----:B------:R-:W-:Y:S01]  /*2ce0*/  FFMA.FTZ R39, R23, R44, R23 ;  /* 0x0000002c17277223 */ /* 0x000fe20000010017 */
[----:B------:R-:W-:-:S04]  /*2cf0*/  FSEL R23, R50, 127, P6 ;  /* 0x42fe000032177808 */ /* 0x000fc80003000000 */
[----:B------:R-:W0:Y:S01]  /*2d00*/  MUFU.EX2 R44, R23 ;  /* 0x00000017002c7308 */ /* 0x000e220000000800 */
[----:B------:R-:W-:Y:S01]  /*2d10*/  FSETP.NEU.AND P4, PT, R49, RZ, PT ;  /* 0x000000ff3100720b */ /* 0x000fe20003f8d000 */
[----:B------:R-:W-:Y:S01]  /*2d20*/  @!P3 FADD R16, R16, R16 ;  /* 0x000000101010b221 */ /* 0x000fe20000000000 */
[C---:B------:R-:W-:Y:S02]  /*2d30*/  FSETP.GT.AND P3, PT, R13.reuse, 128, PT ;  /* 0x430000000d00780b */ /* 0x040fe40003f64000 */
[----:B------:R-:W-:Y:S02]  /*2d40*/  FSETP.GEU.AND P5, PT, R13, -25, PT ;  /* 0xc1c800000d00780b */ /* 0x000fe40003fae000 */
[----:B------:R-:W-:Y:S01]  /*2d50*/  FSEL R16, R16, +INF , !P3 ;  /* 0x7f80000010107808 */ /* 0x000fe20005800000 */
[----:B0-----:R-:W-:-:S04]  /*2d60*/  FADD R13, R44, -1 ;  /* 0xbf8000002c0d7421 */ /* 0x001fc80000000000 */
[----:B------:R-:W-:Y:S01]  /*2d70*/  FFMA.FTZ R39, R44, R39, R13 ;  /* 0x000000272c277223 */ /* 0x000fe2000001000d */
[----:B------:R-:W-:Y:S01]  /*2d80*/  FMUL R13, R20, 1.4426950216293334961 ;  /* 0x3fb8aa3b140d7820 */ /* 0x000fe20000400000 */
[----:B------:R-:W-:Y:S01]  /*2d90*/  FADD R50, R49, R49 ;  /* 0x0000003131327221 */ /* 0x000fe20000000000 */
[----:B------:R-:W-:Y:S02]  /*2da0*/  @P4 FSEL R50, R16, -1, P5 ;  /* 0xbf80000010324808 */ /* 0x000fe40002800000 */
[----:B------:R-:W-:Y:S02]  /*2db0*/  FSETP.NEU.AND P4, PT, R19, RZ, PT ;  /* 0x000000ff1300720b */ /* 0x000fe40003f8d000 */
[----:B------:R-:W0:Y:S01]  /*2dc0*/  FRND R13, R13 ;  /* 0x0000000d000d7307 */ /* 0x000e220000201000 */
[----:B------:R-:W-:Y:S01]  /*2dd0*/  @!P6 FADD R39, R39, R39 ;  /* 0x000000272727e221 */ /* 0x000fe20000000000 */
[C---:B------:R-:W-:Y:S01]  /*2de0*/  FSETP.GT.AND P5, PT, R23.reuse, 128, PT ;  /* 0x430000001700780b */ /* 0x040fe20003fa4000 */
[----:B------:R-:W-:Y:S01]  /*2df0*/  FADD.FTZ R16, |R20|, -RZ ;  /* 0x800000ff14107221 */ /* 0x000fe20000010200 */
[----:B------:R-:W-:-:S02]  /*2e00*/  FSETP.GEU.AND P3, PT, R23, -25, PT ;  /* 0xc1c800001700780b */ /* 0x000fc40003f6e000 */
[----:B------:R-:W-:Y:S02]  /*2e10*/  FSEL R39, R39, +INF , !P5 ;  /* 0x7f80000027277808 */ /* 0x000fe40006800000 */
[----:B------:R-:W-:Y:S01]  /*2e20*/  FSETP.GEU.AND P6, PT, R16, 0.40999999642372131348, PT ;  /* 0x3ed1eb851000780b */ /* 0x000fe20003fce000 */
[----:B------:R-:W-:Y:S02]  /*2e30*/  FADD R44, R19, R19 ;  /* 0x00000013132c7221 */ /* 0x000fe40000000000 */
[----:B------:R-:W-:Y:S02]  /*2e40*/  @P4 FSEL R44, R39, -1, P3 ;  /* 0xbf800000272c4808 */ /* 0x000fe40001800000 */
[----:B0-----:R-:W-:Y:S02]  /*2e50*/  FSEL R39, R13, RZ, P6 ;  /* 0x000000ff0d277208 */ /* 0x001fe40003000000 */
[----:B------:R-:W-:-:S03]  /*2e60*/  FSETP.GT.AND P3, PT, R19, RZ, PT ;  /* 0x000000ff1300720b */ /* 0x000fc60003f64000 */
[----:B------:R-:W-:Y:S01]  /*2e70*/  FFMA.FTZ R16, -R39, 0.693145751953125, R20 ;  /* 0x3f31720027107823 */ /* 0x000fe20000010114 */
[----:B------:R-:W-:Y:S02]  /*2e80*/  FSEL R44, R19, R44, P3 ;  /* 0x0000002c132c7208 */ /* 0x000fe40001800000 */
[C---:B------:R-:W-:Y:S01]  /*2e90*/  FSETP.NEU.AND P3, PT, R39.reuse, 128, PT ;  /* 0x430000002700780b */ /* 0x040fe20003f6d000 */
[----:B------:R-:W-:-:S03]  /*2ea0*/  FFMA.FTZ R16, -R39, 1.428606765330187045e-06, R16 ;  /* 0x35bfbe8e27107823 */ /* 0x000fc60000010110 */
[----:B------:R-:W-:Y:S01]  /*2eb0*/  FSEL R39, R39, 127, P3 ;  /* 0x42fe000027277808 */ /* 0x000fe20001800000 */
[----:B------:R-:W-:-:S03]  /*2ec0*/  FFMA.FTZ R13, R16, R5, 0.0083824126049876213074 ;  /* 0x3c095663100d7423 */ /* 0x000fc60000010005 */
[----:B------:R-:W0:Y:S01]  /*2ed0*/  MUFU.EX2 R23, R39 ;  /* 0x0000002700177308 */ /* 0x000e220000000800 */
[----:B------:R-:W-:-:S04]  /*2ee0*/  FFMA.FTZ R13, R16, R13, 0.041667830199003219604 ;  /* 0x3d2aabe3100d7423 */ /* 0x000fc8000001000d */
[----:B------:R-:W-:Y:S01]  /*2ef0*/  FFMA.FTZ R13, R16, R13, 0.16666397452354431152 ;  /* 0x3e2aa9f6100d7423 */ /* 0x000fe2000001000d */
[----:B------:R-:W-:-:S03]  /*2f00*/  FSETP.NEU.AND P4, PT, R47, RZ, PT ;  /* 0x000000ff2f00720b */ /* 0x000fc60003f8d000 */
[----:B------:R-:W-:Y:S01]  /*2f10*/  FFMA.FTZ R13, R16, R13, 0.49999994039535522461 ;  /* 0x3efffffe100d7423 */ /* 0x000fe2000001000d */
[----:B------:R-:W-:Y:S01]  /*2f20*/  @!P0 FADD R18, R18, R18 ;  /* 0x0000001212128221 */ /* 0x000fe20000000000 */
[----:B------:R-:W-:Y:S02]  /*2f30*/  FSETP.GT.AND P0, PT, R33, 128, PT ;  /* 0x430000002100780b */ /* 0x000fe40003f04000 */
[----:B------:R-:W-:Y:S01]  /*2f40*/  FMUL R13, R16, R13 ;  /* 0x0000000d100d7220 */ /* 0x000fe20000400000 */
[----:B0-----:R-:W-:-:S03]  /*2f50*/  FADD R54, R23, -1 ;  /* 0xbf80000017367421 */ /* 0x001fc60000000000 */
[----:B------:R-:W-:Y:S01]  /*2f60*/  FFMA.FTZ R16, R16, R13, R16 ;  /* 0x0000000d10107223 */ /* 0x000fe20000010010 */
[----:B------:R-:W-:Y:S02]  /*2f70*/  FSETP.GEU.AND P5, PT, R33, -25, PT ;  /* 0xc1c800002100780b */ /* 0x000fe40003fae000 */
[----:B------:R-:W-:Y:S01]  /*2f80*/  FSEL R18, R18, +INF , !P0 ;  /* 0x7f80000012127808 */ /* 0x000fe20004000000 */
[----:B------:R-:W-:Y:S01]  /*2f90*/  FFMA.FTZ R23, R23, R16, R54 ;  /* 0x0000001017177223 */ /* 0x000fe20000010036 */
[----:B------:R-:W-:Y:S02]  /*2fa0*/  FADD R54, R47, R47 ;  /* 0x0000002f2f367221 */ /* 0x000fe40000000000 */
[----:B------:R-:W-:Y:S01]  /*2fb0*/  @P4 FSEL R54, R18, -1, P5 ;  /* 0xbf80000012364808 */ /* 0x000fe20002800000 */
[----:B------:R-:W-:-:S06]  /*2fc0*/  FMUL R18, R22, 1.4426950216293334961 ;  /* 0x3fb8aa3b16127820 */ /* 0x000fcc0000400000 */
[----:B------:R-:W0:Y:S01]  /*2fd0*/  FRND R18, R18 ;  /* 0x0000001200127307 */ /* 0x000e220000201000 */
[----:B------:R-:W-:-:S05]  /*2fe0*/  FADD.FTZ R16, |R22|, -RZ ;  /* 0x800000ff16107221 */ /* 0x000fca0000010200 */
[----:B------:R-:W-:Y:S02]  /*2ff0*/  FSETP.GEU.AND P4, PT, R16, 0.40999999642372131348, PT ;  /* 0x3ed1eb851000780b */ /* 0x000fe40003f8e000 */
[----:B------:R-:W-:Y:S02]  /*3000*/  FSETP.GT.AND P0, PT, R17, RZ, PT ;  /* 0x000000ff1100720b */ /* 0x000fe40003f04000 */
[----:B0-----:R-:W-:Y:S02]  /*3010*/  FSEL R33, R18, RZ, P4 ;  /* 0x000000ff12217208 */ /* 0x001fe40002000000 */
[----:B------:R-:W-:-:S03]  /*3020*/  FSETP.GEU.AND P5, PT, R11, -25, PT ;  /* 0xc1c800000b00780b */ /* 0x000fc60003fae000 */
[----:B------:R-:W-:Y:S01]  /*3030*/  FFMA.FTZ R18, -R33, 0.693145751953125, R22 ;  /* 0x3f31720021127823 */ /* 0x000fe20000010116 */
[----:B------:R-:W-:-:S03]  /*3040*/  FSETP.GT.AND P4, PT, R11, 128, PT ;  /* 0x430000000b00780b */ /* 0x000fc60003f84000 */
[----:B------:R-:W-:Y:S01]  /*3050*/  FFMA.FTZ R11, -R33, 1.428606765330187045e-06, R18 ;  /* 0x35bfbe8e210b7823 */ /* 0x000fe20000010112 */
[----:B------:R-:W-:Y:S01]  /*3060*/  HFMA2.MMA R18, -RZ, RZ, 0.83837890625, -4044 ;  /* 0x3ab5ebe6ff127435 */ /* 0x000fe200000001ff */
[----:B------:R-:W-:Y:S02]  /*3070*/  FSEL R13, R17, R48, P0 ;  /* 0x00000030110d7208 */ /* 0x000fe40000000000 */
[----:B------:R-:W0:Y:S07]  /*3080*/  LDC.64 R16, c[0x0][0x250] ;  /* 0x00009400ff107b82 */ /* 0x000e2e0000000a00 */
[----:B------:R-:W-:-:S04]  /*3090*/  FFMA.FTZ R18, R11, R18, 0.0083824126049876213074 ;  /* 0x3c0956630b127423 */ /* 0x000fc80000010012 */
[----:B------:R-:W-:-:S04]  /*30a0*/  FFMA.FTZ R18, R11, R18, 0.041667830199003219604 ;  /* 0x3d2aabe30b127423 */ /* 0x000fc80000010012 */
[----:B------:R-:W-:-:S04]  /*30b0*/  FFMA.FTZ R18, R11, R18, 0.16666397452354431152 ;  /* 0x3e2aa9f60b127423 */ /* 0x000fc80000010012 */
[----:B------:R-:W-:Y:S01]  /*30c0*/  FFMA.FTZ R18, R11, R18, 0.49999994039535522461 ;  /* 0x3efffffe0b127423 */ /* 0x000fe20000010012 */
[----:B------:R-:W-:-:S03]  /*30d0*/  FSETP.GT.AND P0, PT, R47, RZ, PT ;  /* 0x000000ff2f00720b */ /* 0x000fc60003f04000 */
[----:B------:R-:W-:Y:S01]  /*30e0*/  FMUL R18, R11, R18 ;  /* 0x000000120b127220 */ /* 0x000fe20000400000 */
[----:B0-----:R-:W-:Y:S01]  /*30f0*/  IMAD.WIDE R16, R3, 0x4, R16 ;  /* 0x0000000403107825 */ /* 0x001fe200078e0210 */
[----:B------:R-:W-:-:S03]  /*3100*/  FSEL R47, R47, R54, P0 ;  /* 0x000000362f2f7208 */ /* 0x000fc60000000000 */
[----:B------:R-:W-:Y:S02]  /*3110*/  FFMA.FTZ R54, R11, R18, R11 ;  /* 0x000000120b367223 */ /* 0x000fe4000001000b */
[----:B------:R-:W2:Y:S01]  /*3120*/  LDG.E.EL.128 R16, desc[UR4][R16.64] ;  /* 0x0000000410107981 */ /* 0x000ea2000c2e1d00 */
[----:B------:R-:W-:Y:S01]  /*3130*/  FSETP.GT.AND P0, PT, R49, RZ, PT ;  /* 0x000000ff3100720b */ /* 0x000fe20003f04000 */
[----:B------:R-:W-:Y:S01]  /*3140*/  @!P1 FADD R15, R15, R15 ;  /* 0x0000000f0f0f9221 */ /* 0x000fe20000000000 */
[----:B------:R-:W-:Y:S02]  /*3150*/  FSETP.NEU.AND P1, PT, R29, RZ, PT ;  /* 0x000000ff1d00720b */ /* 0x000fe40003f2d000 */
[----:B------:R-:W-:Y:S02]  /*3160*/  FSEL R48, R49, R50, P0 ;  /* 0x0000003231307208 */ /* 0x000fe40000000000 */
[----:B------:R-:W-:Y:S01]  /*3170*/  FSETP.NEU.AND P0, PT, R33, 128, PT ;  /* 0x430000002100780b */ /* 0x000fe20003f0d000 */
[----:B------:R-:W-:-:S03]  /*3180*/  FMUL R49, R12, 1.4426950216293334961 ;  /* 0x3fb8aa3b0c317820 */ /* 0x000fc60000400000 */
[----:B------:R-:W-:Y:S01]  /*3190*/  FSEL R33, R33, 127, P0 ;  /* 0x42fe000021217808 */ /* 0x000fe20000000000 */
[----:B------:R-:W0:Y:S01]  /*31a0*/  FRND R11, R49 ;  /* 0x00000031000b7307 */ /* 0x000e220000201000 */
[----:B------:R-:W-:Y:S01]  /*31b0*/  FSEL R3, R15, +INF , !P4 ;  /* 0x7f8000000f037808 */ /* 0x000fe20006000000 */
[----:B------:R-:W-:-:S06]  /*31c0*/  FADD R50, R29, R29 ;  /* 0x0000001d1d327221 */ /* 0x000fcc0000000000 */
[----:B------:R-:W1:Y:S01]  /*31d0*/  MUFU.EX2 R15, R33 ;  /* 0x00000021000f7308 */ /* 0x000e620000000800 */
[----:B------:R-:W-:Y:S01]  /*31e0*/  @P1 FSEL R50, R3, -1, P5 ;  /* 0xbf80000003321808 */ /* 0x000fe20002800000 */
[----:B------:R-:W-:-:S05]  /*31f0*/  FADD.FTZ R3, |R12|, -RZ ;  /* 0x800000ff0c037221 */ /* 0x000fca0000010200 */
[----:B------:R-:W-:-:S04]  /*3200*/  FSETP.GEU.AND P5, PT, R3, 0.40999999642372131348, PT ;  /* 0x3ed1eb850300780b */ /* 0x000fc80003fae000 */
[----:B0-----:R-:W-:Y:S01]  /*3210*/  FSEL R11, R11, RZ, P5 ;  /* 0x000000ff0b0b7208 */ /* 0x001fe20002800000 */
[----:B-1----:R-:W-:-:S04]  /*3220*/  FADD R56, R15, -1 ;  /* 0xbf8000000f387421 */ /* 0x002fc80000000000 */
[----:B------:R-:W-:Y:S01]  /*3230*/  FFMA.FTZ R15, R15, R54, R56 ;  /* 0x000000360f0f7223 */ /* 0x000fe20000010038 */
[----:B------:R-:W-:-:S04]  /*3240*/  FFMA.FTZ R54, -R11, 0.693145751953125, R12 ;  /* 0x3f3172000b367823 */ /* 0x000fc8000001010c */
[----:B------:R-:W-:Y:S01]  /*3250*/  FFMA.FTZ R3, -R11, 1.428606765330187045e-06, R54 ;  /* 0x35bfbe8e0b037823 */ /* 0x000fe20000010136 */
[----:B------:R-:W-:-:S05]  /*3260*/  MOV R54, 0x3ab5ebe6 ;  /* 0x3ab5ebe600367802 */ /* 0x000fca0000000f00 */
[----:B------:R-:W-:Y:S01]  /*3270*/  FFMA.FTZ R54, R3, R54, 0.0083824126049876213074 ;  /* 0x3c09566303367423 */ /* 0x000fe20000010036 */
[----:B------:R-:W-:-:S03]  /*3280*/  FSETP.GT.AND P4, PT, R45, RZ, PT ;  /* 0x000000ff2d00720b */ /* 0x000fc60003f84000 */
[----:B------:R-:W-:Y:S01]  /*3290*/  FFMA.FTZ R54, R3, R54, 0.041667830199003219604 ;  /* 0x3d2aabe303367423 */ /* 0x000fe20000010036 */
[----:B------:R-:W-:Y:S02]  /*32a0*/  FSETP.GT.AND P1, PT, R29, RZ, PT ;  /* 0x000000ff1d00720b */ /* 0x000fe40003f24000 */
[----:B------:R-:W-:Y:S01]  /*32b0*/  FSEL R9, R45, R9, P4 ;  /* 0x000000092d097208 */ /* 0x000fe20002000000 */
[----:B------:R-:W-:Y:S01]  /*32c0*/  FFMA.FTZ R54, R3, R54, 0.16666397452354431152 ;  /* 0x3e2aa9f603367423 */ /* 0x000fe20000010036 */
[----:B------:R-:W-:Y:S02]  /*32d0*/  FSETP.NEU.AND P4, PT, R8, RZ, PT ;  /* 0x000000ff0800720b */ /* 0x000fe40003f8d000 */
[----:B------:R-:W-:Y:S01]  /*32e0*/  FSEL R50, R29, R50, P1 ;  /* 0x000000321d327208 */ /* 0x000fe20000800000 */
[----:B------:R-:W-:Y:S01]  /*32f0*/  FFMA.FTZ R54, R3, R54, 0.49999994039535522461 ;  /* 0x3efffffe03367423 */ /* 0x000fe20000010036 */
[----:B------:R-:W-:Y:S01]  /*3300*/  FSETP.NEU.AND P1, PT, R11, 128, PT ;  /* 0x430000000b00780b */ /* 0x000fe20003f2d000 */
[----:B------:R-:W-:Y:S01]  /*3310*/  @!P2 FADD R25, R25, R25 ;  /* 0x000000191919a221 */ /* 0x000fe20000000000 */
[----:B------:R-:W-:Y:S01]  /*3320*/  FSETP.GT.AND P2, PT, R37, 128, PT ;  /* 0x430000002500780b */ /* 0x000fe20003f44000 */
[----:B------:R-:W-:Y:S01]  /*3330*/  FMUL R54, R3, R54 ;  /* 0x0000003603367220 */ /* 0x000fe20000400000 */
[----:B------:R-:W-:-:S02]  /*3340*/  FSEL R11, R11, 127, P1 ;  /* 0x42fe00000b0b7808 */ /* 0x000fc40000800000 */
[----:B------:R-:W-:Y:S02]  /*3350*/  FSETP.GEU.AND P5, PT, R37, -25, PT ;  /* 0xc1c800002500780b */ /* 0x000fe40003fae000 */
[----:B------:R-:W-:Y:S01]  /*3360*/  FSEL R25, R25, +INF , !P2 ;  /* 0x7f80000019197808 */ /* 0x000fe20005000000 */
[----:B------:R-:W0:Y:S01]  /*3370*/  MUFU.EX2 R29, R11 ;  /* 0x0000000b001d7308 */ /* 0x000e220000000800 */
[----:B------:R-:W-:Y:S01]  /*3380*/  FFMA.FTZ R54, R3, R54, R3 ;  /* 0x0000003603367223 */ /* 0x000fe20000010003 */
[----:B------:R-:W-:Y:S01]  /*3390*/  FADD R3, R8, R8 ;  /* 0x0000000808037221 */ /* 0x000fe20000000000 */
[----:B------:R-:W-:Y:S01]  /*33a0*/  @P4 FSEL R3, R25, -1, P5 ;  /* 0xbf80000019034808 */ /* 0x000fe20002800000 */
[----:B------:R-:W-:-:S06]  /*33b0*/  FMUL R25, R10, 1.4426950216293334961 ;  /* 0x3fb8aa3b0a197820 */ /* 0x000fcc0000400000 */
[----:B------:R-:W1:Y:S01]  /*33c0*/  FRND R25, R25 ;  /* 0x0000001900197307 */ /* 0x000e620000201000 */
[----:B------:R-:W-:Y:S01]  /*33d0*/  FADD.FTZ R37, |R10|, -RZ ;  /* 0x800000ff0a257221 */ /* 0x000fe20000010200 */
[----:B0-----:R-:W-:-:S04]  /*33e0*/  FADD R56, R29, -1 ;  /* 0xbf8000001d387421 */ /* 0x001fc80000000000 */
[----:B------:R-:W-:Y:S01]  /*33f0*/  FSETP.GEU.AND P2, PT, R37, 0.40999999642372131348, PT ;  /* 0x3ed1eb852500780b */ /* 0x000fe20003f4e000 */
[----:B------:R-:W-:Y:S01]  /*3400*/  FFMA.FTZ R29, R29, R54, R56 ;  /* 0x000000361d1d7223 */ /* 0x000fe20000010038 */
[----:B------:R-:W-:-:S03]  /*3410*/  FSETP.GEU.AND P5, PT, R11, -25, PT ;  /* 0xc1c800000b00780b */ /* 0x000fc60003fae000 */
[----:B------:R-:W-:Y:S01]  /*3420*/  @!P1 FADD R29, R29, R29 ;  /* 0x0000001d1d1d9221 */ /* 0x000fe20000000000 */
[----:B------:R-:W-:Y:S02]  /*3430*/  FSETP.GT.AND P1, PT, R11, 128, PT ;  /* 0x430000000b00780b */ /* 0x000fe40003f24000 */
[----:B-1----:R-:W-:-:S05]  /*3440*/  FSEL R11, R25, RZ, P2 ;  /* 0x000000ff190b7208 */ /* 0x002fca0001000000 */
[----:B------:R-:W-:Y:S01]  /*3450*/  FFMA.FTZ R54, -R11, 0.693145751953125, R10 ;  /* 0x3f3172000b367823 */ /* 0x000fe2000001010a */
[----:B------:R-:W-:-:S03]  /*3460*/  FSETP.NEU.AND P4, PT, R12, RZ, PT ;  /* 0x000000ff0c00720b */ /* 0x000fc60003f8d000 */
[----:B------:R-:W-:Y:S01]  /*3470*/  FFMA.FTZ R25, -R11, 1.428606765330187045e-06, R54 ;  /* 0x35bfbe8e0b197823 */ /* 0x000fe20000010136 */
[----:B------:R-:W-:Y:S01]  /*3480*/  HFMA2.MMA R54, -RZ, RZ, 0.83837890625, -4044 ;  /* 0x3ab5ebe6ff367435 */ /* 0x000fe200000001ff */
[----:B------:R-:W-:Y:S02]  /*3490*/  FSEL R37, R29, +INF , !P1 ;  /* 0x7f8000001d257808 */ /* 0x000fe40004800000 */
[----:B------:R-:W-:Y:S01]  /*34a0*/  FSETP.NEU.AND P1, PT, R11, 128, PT ;  /* 0x430000000b00780b */ /* 0x000fe20003f2d000 */
[----:B------:R-:W-:-:S03]  /*34b0*/  FADD R29, R12, R12 ;  /* 0x0000000c0c1d7221 */ /* 0x000fc60000000000 */
[----:B------:R-:W-:-:S03]  /*34c0*/  FSEL R11, R11, 127, P1 ;  /* 0x42fe00000b0b7808 */ /* 0x000fc60000800000 */
[----:B------:R-:W-:Y:S01]  /*34d0*/  FFMA.FTZ R54, R25, R54, 0.0083824126049876213074 ;  /* 0x3c09566319367423 */ /* 0x000fe20000010036 */
[----:B------:R-:W-:Y:S02]  /*34e0*/  @P4 FSEL R29, R37, -1, P5 ;  /* 0xbf800000251d4808 */ /* 0x000fe40002800000 */
[----:B------:R-:W0:Y:S01]  /*34f0*/  MUFU.EX2 R37, R11 ;  /* 0x0000000b00257308 */ /* 0x000e220000000800 */
[----:B------:R-:W-:-:S04]  /*3500*/  FFMA.FTZ R54, R25, R54, 0.041667830199003219604 ;  /* 0x3d2aabe319367423 */ /* 0x000fc80000010036 */
[----:B------:R-:W-:-:S04]  /*3510*/  FFMA.FTZ R54, R25, R54, 0.16666397452354431152 ;  /* 0x3e2aa9f619367423 */ /* 0x000fc80000010036 */
[----:B------:R-:W-:-:S04]  /*3520*/  FFMA.FTZ R54, R25, R54, 0.49999994039535522461 ;  /* 0x3efffffe19367423 */ /* 0x000fc80000010036 */
[----:B------:R-:W-:Y:S01]  /*3530*/  FMUL R54, R25, R54 ;  /* 0x0000003619367220 */ /* 0x000fe20000400000 */
[----:B------:R-:W-:Y:S01]  /*3540*/  FMUL R45, R6, 1.4426950216293334961 ;  /* 0x3fb8aa3b062d7820 */ /* 0x000fe20000400000 */
[----:B0-----:R-:W-:Y:S02]  /*3550*/  FADD R56, R37, -1 ;  /* 0xbf80000025387421 */ /* 0x001fe40000000000 */
[----:B------:R-:W-:-:S04]  /*3560*/  FFMA.FTZ R54, R25, R54, R25 ;  /* 0x0000003619367223 */ /* 0x000fc80000010019 */
[----:B------:R-:W-:Y:S02]  /*3570*/  FFMA.FTZ R25, R37, R54, R56 ;  /* 0x0000003625197223 */ /* 0x000fe40000010038 */
[----:B------:R-:W0:Y:S01]  /*3580*/  FRND R37, R45 ;  /* 0x0000002d00257307 */ /* 0x000e220000201000 */
[----:B------:R-:W-:Y:S01]  /*3590*/  FADD.FTZ R49, |R6|, -RZ ;  /* 0x800000ff06317221 */ /* 0x000fe20000010200 */
[----:B------:R-:W-:-:S04]  /*35a0*/  FSETP.GT.AND P2, PT, R8, RZ, PT ;  /* 0x000000ff0800720b */ /* 0x000fc80003f44000 */
[----:B------:R-:W-:Y:S02]  /*35b0*/  FSETP.GEU.AND P5, PT, R49, 0.40999999642372131348, PT ;  /* 0x3ed1eb853100780b */ /* 0x000fe40003fae000 */
[----:B------:R-:W-:Y:S02]  /*35c0*/  FSEL R3, R8, R3, P2 ;  /* 0x0000000308037208 */ /* 0x000fe40001000000 */
[----:B0-----:R-:W-:Y:S02]  /*35d0*/  FSEL R37, R37, RZ, P5 ;  /* 0x000000ff25257208 */ /* 0x001fe40002800000 */
[----:B------:R-:W-:-:S03]  /*35e0*/  MOV R49, 0x3ab5ebe6 ;  /* 0x3ab5ebe600317802 */ /* 0x000fc60000000f00 */
[----:B------:R-:W-:Y:S01]  /*35f0*/  FFMA.FTZ R8, -R37, 0.693145751953125, R6 ;  /* 0x3f31720025087823 */ /* 0x000fe20000010106 */
[----:B------:R-:W-:-:S03]  /*3600*/  FSETP.GT.AND P4, PT, R12, RZ, PT ;  /* 0x000000ff0c00720b */ /* 0x000fc60003f84000 */
[C---:B------:R-:W-:Y:S01]  /*3610*/  FFMA.FTZ R8, -R37.reuse, 1.428606765330187045e-06, R8 ;  /* 0x35bfbe8e25087823 */ /* 0x040fe20000010108 */
[C---:B------:R-:W-:Y:S02]  /*3620*/  FSETP.NEU.AND P2, PT, R37.reuse, 128, PT ;  /* 0x430000002500780b */ /* 0x040fe40003f4d000 */
[----:B------:R-:W-:Y:S01]  /*3630*/  FSEL R29, R12, R29, P4 ;  /* 0x0000001d0c1d7208 */ /* 0x000fe20002000000 */
[----:B------:R-:W-:Y:S01]  /*3640*/  FFMA.FTZ R45, R8, R49, 0.0083824126049876213074 ;  /* 0x3c095663082d7423 */ /* 0x000fe20000010031 */
[----:B------:R-:W-:-:S03]  /*3650*/  FSEL R12, R37, 127, P2 ;  /* 0x42fe0000250c7808 */ /* 0x000fc60001000000 */
[C---:B------:R-:W-:Y:S02]  /*3660*/  FFMA.FTZ R37, R8.reuse, R45, 0.041667830199003219604 ;  /* 0x3d2aabe308257423 */ /* 0x040fe4000001002d */
[----:B------:R-:W0:Y:S02]  /*3670*/  MUFU.EX2 R45, R12 ;  /* 0x0000000c002d7308 */ /* 0x000e240000000800 */
[----:B------:R-:W-:-:S04]  /*3680*/  FFMA.FTZ R37, R8, R37, 0.16666397452354431152 ;  /* 0x3e2aa9f608257423 */ /* 0x000fc80000010025 */
[----:B------:R-:W-:-:S04]  /*3690*/  FFMA.FTZ R37, R8, R37, 0.49999994039535522461 ;  /* 0x3efffffe08257423 */ /* 0x000fc80000010025 */
[----:B------:R-:W-:-:S04]  /*36a0*/  FMUL R37, R8, R37 ;  /* 0x0000002508257220 */ /* 0x000fc80000400000 */
[----:B------:R-:W-:Y:S01]  /*36b0*/  FFMA.FTZ R8, R8, R37, R8 ;  /* 0x0000002508087223 */ /* 0x000fe20000010008 */
[----:B0-----:R-:W-:Y:S01]  /*36c0*/  FADD R54, R45, -1 ;  /* 0xbf8000002d367421 */ /* 0x001fe20000000000 */
[----:B------:R-:W-:-:S03]  /*36d0*/  FMUL R37, R31, 1.4426950216293334961 ;  /* 0x3fb8aa3b1f257820 */ /* 0x000fc60000400000 */
[----:B------:R-:W-:Y:S02]  /*36e0*/  FFMA.FTZ R45, R45, R8, R54 ;  /* 0x000000082d2d7223 */ /* 0x000fe40000010036 */
[----:B------:R-:W0:Y:S01]  /*36f0*/  FRND R8, R37 ;  /* 0x0000002500087307 */ /* 0x000e220000201000 */
[----:B------:R-:W-:Y:S01]  /*3700*/  FADD.FTZ R49, |R31|, -RZ ;  /* 0x800000ff1f317221 */ /* 0x000fe20000010200 */
[----:B------:R-:W-:-:S04]  /*3710*/  FSETP.NEU.AND P4, PT, R10, RZ, PT ;  /* 0x000000ff0a00720b */ /* 0x000fc80003f8d000 */
[----:B------:R-:W-:Y:S01]  /*3720*/  FSETP.GEU.AND P5, PT, R49, 0.40999999642372131348, PT ;  /* 0x3ed1eb853100780b */ /* 0x000fe20003fae000 */
[----:B------:R-:W-:Y:S01]  /*3730*/  @!P1 FADD R25, R25, R25 ;  /* 0x0000001919199221 */ /* 0x000fe20000000000 */
[C---:B------:R-:W-:Y:S02]  /*3740*/  FSETP.GT.AND P1, PT, R11.reuse, 128, PT ;  /* 0x430000000b00780b */ /* 0x040fe40003f24000 */
[----:B------:R-:W-:Y:S02]  /*3750*/  FSETP.GEU.AND P6, PT, R11, -25, PT ;  /* 0xc1c800000b00780b */ /* 0x000fe40003fce000 */
[----:B0-----:R-:W-:Y:S02]  /*3760*/  FSEL R8, R8, RZ, P5 ;  /* 0x000000ff08087208 */ /* 0x001fe40002800000 */
[----:B------:R-:W-:-:S03]  /*3770*/  FSEL R25, R25, +INF , !P1 ;  /* 0x7f80000019197808 */ /* 0x000fc60004800000 */
[----:B------:R-:W-:Y:S01]  /*3780*/  FFMA.FTZ R11, -R8, 0.693145751953125, R31 ;  /* 0x3f317200080b7823 */ /* 0x000fe2000001011f */
[----:B------:R-:W-:-:S03]  /*3790*/  FADD R49, R10, R10 ;  /* 0x0000000a0a317221 */ /* 0x000fc60000000000 */
[----:B------:R-:W-:Y:S01]  /*37a0*/  FFMA.FTZ R54, -R8, 1.428606765330187045e-06, R11 ;  /* 0x35bfbe8e08367823 */ /* 0x000fe2000001010b */
[----:B------:R-:W-:Y:S02]  /*37b0*/  @P4 FSEL R49, R25, -1, P6 ;  /* 0xbf80000019314808 */ /* 0x000fe40003000000 */
[----:B------:R-:W-:Y:S01]  /*37c0*/  FSETP.GT.AND P1, PT, R10, RZ, PT ;  /* 0x000000ff0a00720b */ /* 0x000fe20003f24000 */
[----:B------:R-:W-:Y:S01]  /*37d0*/  FFMA.FTZ R11, R54, R5, 0.0083824126049876213074 ;  /* 0x3c095663360b7423 */ /* 0x000fe20000010005 */
[----:B------:R-:W-:Y:S01]  /*37e0*/  FSETP.NEU.AND P4, PT, R6, RZ, PT ;  /* 0x000000ff0600720b */ /* 0x000fe20003f8d000 */
[----:B------:R-:W-:Y:S01]  /*37f0*/  @!P2 FADD R45, R45, R45 ;  /* 0x0000002d2d2da221 */ /* 0x000fe20000000000 */
[----:B------:R-:W-:Y:S01]  /*3800*/  FSEL R37, R10, R49, P1 ;  /* 0x000000310a257208 */ /* 0x000fe20000800000 */
[----:B------:R-:W-:Y:S01]  /*3810*/  FFMA.FTZ R11, R54, R11, 0.041667830199003219604 ;  /* 0x3d2aabe3360b7423 */ /* 0x000fe2000001000b */
[----:B------:R-:W-:-:S03]  /*3820*/  FSETP.GT.AND P1, PT, R12, 128, PT ;  /* 0x430000000c00780b */ /* 0x000fc60003f24000 */
[----:B------:R-:W-:Y:S01]  /*3830*/  FFMA.FTZ R25, R54, R11, 0.16666397452354431152 ;  /* 0x3e2aa9f636197423 */ /* 0x000fe2000001000b */
[----:B------:R-:W-:Y:S02]  /*3840*/  FSEL R45, R45, +INF , !P1 ;  /* 0x7f8000002d2d7808 */ /* 0x000fe40004800000 */
[----:B------:R-:W-:Y:S01]  /*3850*/  FSETP.NEU.AND P1, PT, R22, RZ, PT ;  /* 0x000000ff1600720b */ /* 0x000fe20003f2d000 */
[----:B------:R-:W-:Y:S01]  /*3860*/  FFMA.FTZ R25, R54, R25, 0.49999994039535522461 ;  /* 0x3efffffe36197423 */ /* 0x000fe20000010019 */
[----:B------:R-:W-:Y:S01]  /*3870*/  FSETP.GEU.AND P2, PT, R12, -25, PT ;  /* 0xc1c800000c00780b */ /* 0x000fe20003f4e000 */
[----:B------:R-:W-:Y:S01]  /*3880*/  @!P0 FADD R15, R15, R15 ;  /* 0x0000000f0f0f8221 */ /* 0x000fe20000000000 */
[----:B------:R-:W-:Y:S01]  /*3890*/  FADD R11, R6, R6 ;  /* 0x00000006060b7221 */ /* 0x000fe20000000000 */
[----:B------:R-:W-:Y:S01]  /*38a0*/  FSETP.GT.AND P0, PT, R33, 128, PT ;  /* 0x430000002100780b */ /* 0x000fe20003f04000 */
[----:B------:R-:W-:Y:S01]  /*38b0*/  FMUL R25, R54, R25 ;  /* 0x0000001936197220 */ /* 0x000fe20000400000 */
[----:B------:R-:W-:-:S02]  /*38c0*/  @P4 FSEL R11, R45, -1, P2 ;  /* 0xbf8000002d0b4808 */ /* 0x000fc40001000000 */
[----:B------:R-:W-:Y:S01]  /*38d0*/  FSETP.NEU.AND P2, PT, R20, RZ, PT ;  /* 0x000000ff1400720b */ /* 0x000fe20003f4d000 */
[----:B------:R-:W-:Y:S01]  /*38e0*/  @!P3 FADD R23, R23, R23 ;  /* 0x000000171717b221 */ /* 0x000fe20000000000 */
[----:B------:R-:W-:Y:S02]  /*38f0*/  FSETP.GEU.AND P4, PT, R33, -25, PT ;  /* 0xc1c800002100780b */ /* 0x000fe40003f8e000 */
[----:B------:R-:W-:Y:S01]  /*3900*/  FSEL R15, R15, +INF , !P0 ;  /* 0x7f8000000f0f7808 */ /* 0x000fe20004000000 */
[----:B------:R-:W-:Y:S01]  /*3910*/  FFMA.FTZ R10, R54, R25, R54 ;  /* 0x00000019360a7223 */ /* 0x000fe20000010036 */
[----:B------:R-:W-:Y:S01]  /*3920*/  FSETP.GT.AND P0, PT, R39, 128, PT ;  /* 0x430000002700780b */ /* 0x000fe20003f04000 */
[----:B------:R-:W-:Y:S01]  /*3930*/  FMUL R12, R30, 1.4426950216293334961 ;  /* 0x3fb8aa3b1e0c7820 */ /* 0x000fe20000400000 */
[----:B------:R-:W-:Y:S01]  /*3940*/  FADD R25, R22, R22 ;  /* 0x0000001616197221 */ /* 0x000fe20000000000 */
[----:B------:R-:W-:Y:S02]  /*3950*/  @P1 FSEL R25, R15, -1, P4 ;  /* 0xbf8000000f191808 */ /* 0x000fe40002000000 */
[----:B------:R-:W-:-:S02]  /*3960*/  FSEL R15, R23, +INF , !P0 ;  /* 0x7f800000170f7808 */ /* 0x000fc40004000000 */
[----:B------:R-:W0:Y:S01]  /*3970*/  FRND R23, R12 ;  /* 0x0000000c00177307 */ /* 0x000e220000201000 */
[----:B------:R-:W-:Y:S01]  /*3980*/  FSETP.GEU.AND P4, PT, R39, -25, PT ;  /* 0xc1c800002700780b */ /* 0x000fe20003f8e000 */
[----:B------:R-:W-:Y:S01]  /*3990*/  FADD R33, R20, R20 ;  /* 0x0000001414217221 */ /* 0x000fe20000000000 */
[----:B------:R-:W-:Y:S02]  /*39a0*/  FSETP.GT.AND P1, PT, R22, RZ, PT ;  /* 0x000000ff1600720b */ /* 0x000fe40003f24000 */
[----:B------:R-:W-:Y:S01]  /*39b0*/  @P2 FSEL R33, R15, -1, P4 ;  /* 0xbf8000000f212808 */ /* 0x000fe20002000000 */
[----:B------:R-:W-:Y:S01]  /*39c0*/  FADD.FTZ R15, |R30|, -RZ ;  /* 0x800000ff1e0f7221 */ /* 0x000fe20000010200 */
[----:B------:R-:W-:Y:S01]  /*39d0*/  FSEL R22, R22, R25, P1 ;  /* 0x0000001916167208 */ /* 0x000fe20000800000 */
[----:B------:R-:W-:Y:S01]  /*39e0*/  FMUL R25, R42, 1.4426950216293334961 ;  /* 0x3fb8aa3b2a197820 */ /* 0x000fe20000400000 */
[----:B------:R-:W-:Y:S02]  /*39f0*/  FADD R47, -R27, R47 ;  /* 0x0000002f1b2f7221 */ /* 0x000fe40000000100 */
[----:B------:R-:W-:-:S02]  /*3a00*/  FSETP.GEU.AND P1, PT, R15, 0.40999999642372131348, PT ;  /* 0x3ed1eb850f00780b */ /* 0x000fc40003f2e000 */
[----:B------:R-:W-:Y:S02]  /*3a10*/  FSETP.GT.AND P0, PT, R20, RZ, PT ;  /* 0x000000ff1400720b */ /* 0x000fe40003f04000 */
[----:B0-----:R-:W-:Y:S01]  /*3a20*/  FSEL R23, R23, RZ, P1 ;  /* 0x000000ff17177208 */ /* 0x001fe20000800000 */
[----:B------:R-:W0:Y:S01]  /*3a30*/  FRND R25, R25 ;  /* 0x0000001900197307 */ /* 0x000e220000201000 */
[----:B------:R-:W-:Y:S01]  /*3a40*/  FADD.FTZ R15, |R42|, -RZ ;  /* 0x800000ff2a0f7221 */ /* 0x000fe20000010200 */
[----:B------:R-:W-:Y:S01]  /*3a50*/  FADD R12, -R37, R22 ;  /* 0x00000016250c7221 */ /* 0x000fe20000000100 */
[----:B------:R-:W-:Y:S01]  /*3a60*/  FSEL R54, R20, R33, P0 ;  /* 0x0000002114367208 */ /* 0x000fe20000000000 */
[----:B------:R-:W-:Y:S01]  /*3a70*/  FFMA.FTZ R22, -R23, 0.693145751953125, R30 ;  /* 0x3f31720017167823 */ /* 0x000fe2000001011e */
[----:B------:R-:W-:Y:S01]  /*3a80*/  FADD R20, -R43, R52 ;  /* 0x000000342b147221 */ /* 0x000fe20000000100 */
[----:B------:R-:W-:Y:S02]  /*3a90*/  FSETP.GEU.AND P0, PT, R15, 0.40999999642372131348, PT ;  /* 0x3ed1eb850f00780b */ /* 0x000fe40003f0e000 */
[----:B------:R-:W-:Y:S01]  /*3aa0*/  FFMA.FTZ R22, -R23, 1.428606765330187045e-06, R22 ;  /* 0x35bfbe8e17167823 */ /* 0x000fe20000010116 */
[----:B------:R-:W-:-:S03]  /*3ab0*/  FADD R15, -R29, R54 ;  /* 0x000000361d0f7221 */ /* 0x000fc60000000100 */
[----:B------:R-:W-:Y:S01]  /*3ac0*/  FFMA.FTZ R33, R22, R5, 0.0083824126049876213074 ;  /* 0x3c09566316217423 */ /* 0x000fe20000010005 */
[----:B--2---:R-:W-:Y:S01]  /*3ad0*/  FFMA R27, R16, R47, R27 ;  /* 0x0000002f101b7223 */ /* 0x004fe2000000001b */
[----:B------:R-:W-:Y:S01]  /*3ae0*/  FMUL R47, R28, 1.4426950216293334961 ;  /* 0x3fb8aa3b1c2f7820 */ /* 0x000fe20000400000 */
[----:B------:R-:W-:Y:S01]  /*3af0*/  FFMA R12, R16, R12, R37 ;  /* 0x0000000c100c7223 */ /* 0x000fe20000000025 */
[----:B------:R-:W-:-:S04]  /*3b00*/  FMUL R37, R40, 1.4426950216293334961 ;  /* 0x3fb8aa3b28257820 */ /* 0x000fc80000400000 */
[----:B------:R-:W1:Y:S01]  /*3b10*/  FRND R47, R47 ;  /* 0x0000002f002f7307 */ /* 0x000e620000201000 */
[C---:B------:R-:W-:Y:S01]  /*3b20*/  FFMA R20, R16.reuse, R20, R43 ;  /* 0x0000001410147223 */ /* 0x040fe2000000002b */
[----:B------:R-:W-:Y:S01]  /*3b30*/  FFMA R15, R16, R15, R29 ;  /* 0x0000000f100f7223 */ /* 0x000fe2000000001d */
[----:B------:R-:W-:Y:S01]  /*3b40*/  FADD.FTZ R16, |R28|, -RZ ;  /* 0x800000ff1c107221 */ /* 0x000fe20000010200 */
[----:B------:R-:W-:-:S04]  /*3b50*/  FFMA.FTZ R33, R22, R33, 0.041667830199003219604 ;  /* 0x3d2aabe316217423 */ /* 0x000fc80000010021 */
[----:B------:R-:W2:Y:S01]  /*3b60*/  FRND R37, R37 ;  /* 0x0000002500257307 */ /* 0x000ea20000201000 */
[----:B0-----:R-:W-:Y:S02]  /*3b70*/  FSEL R25, R25, RZ, P0 ;  /* 0x000000ff19197208 */ /* 0x001fe40000000000 */
[----:B------:R-:W-:Y:S01]  /*3b80*/  FSETP.GEU.AND P0, PT, R16, 0.40999999642372131348, PT ;  /* 0x3ed1eb851000780b */ /* 0x000fe20003f0e000 */
[----:B------:R-:W-:Y:S01]  /*3b90*/  FADD.FTZ R16, |R40|, -RZ ;  /* 0x800000ff28107221 */ /* 0x000fe20000010200 */
[C---:B------:R-:W-:Y:S02]  /*3ba0*/  FFMA.FTZ R33, R22.reuse, R33, 0.16666397452354431152 ;  /* 0x3e2aa9f616217423 */ /* 0x040fe40000010021 */
[----:B-1----:R-:W-:Y:S02]  /*3bb0*/  FSEL R47, R47, RZ, P0 ;  /* 0x000000ff2f2f7208 */ /* 0x002fe40000000000 */
[----:B------:R-:W-:Y:S01]  /*3bc0*/  FFMA.FTZ R33, R22, R33, 0.49999994039535522461 ;  /* 0x3efffffe16217423 */ /* 0x000fe20000010021 */
[----:B------:R-:W-:-:S03]  /*3bd0*/  FSETP.GEU.AND P0, PT, R16, 0.40999999642372131348, PT ;  /* 0x3ed1eb851000780b */ /* 0x000fc60003f0e000 */
[C---:B------:R-:W-:Y:S01]  /*3be0*/  FMUL R33, R22.reuse, R33 ;  /* 0x0000002116217220 */ /* 0x040fe20000400000 */
[----:B--2---:R-:W-:Y:S01]  /*3bf0*/  FSEL R37, R37, RZ, P0 ;  /* 0x000000ff25257208 */ /* 0x004fe20000000000 */
[----:B------:R-:W-:Y:S02]  /*3c00*/  FFMA.FTZ R16, -R47, 0.693145751953125, R28 ;  /* 0x3f3172002f107823 */ /* 0x000fe4000001011c */
[----:B------:R-:W-:Y:S01]  /*3c10*/  FFMA.FTZ R43, R22, R33, R22 ;  /* 0x00000021162b7223 */ /* 0x000fe20000010016 */
[C---:B------:R-:W-:Y:S01]  /*3c20*/  FMUL R33, R24.reuse, 1.4426950216293334961 ;  /* 0x3fb8aa3b18217820 */ /* 0x040fe20000400000 */
[----:B------:R-:W-:Y:S01]  /*3c30*/  FFMA.FTZ R22, -R37, 0.693145751953125, R40 ;  /* 0x3f31720025167823 */ /* 0x000fe20000010128 */
[----:B------:R-:W-:Y:S01]  /*3c40*/  FFMA.FTZ R16, -R47, 1.428606765330187045e-06, R16 ;  /* 0x35bfbe8e2f107823 */ /* 0x000fe20000010110 */
[----:B------:R-:W-:Y:S02]  /*3c50*/  FADD.FTZ R39, |R24|, -RZ ;  /* 0x800000ff18277221 */ /* 0x000fe40000010200 */
[----:B------:R-:W-:Y:S01]  /*3c60*/  FFMA.FTZ R22, -R37, 1.428606765330187045e-06, R22 ;  /* 0x35bfbe8e25167823 */ /* 0x000fe20000010116 */
[-C--:B------:R-:W-:Y:S01]  /*3c70*/  FFMA.FTZ R45, R16, R5.reuse, 0.0083824126049876213074 ;  /* 0x3c095663102d7423 */ /* 0x080fe20000010005 */
[----:B------:R-:W0:Y:S01]  /*3c80*/  FRND R33, R33 ;  /* 0x0000002100217307 */ /* 0x000e220000201000 */
[----:B------:R-:W-:Y:S01]  /*3c90*/  FSETP.GEU.AND P0, PT, R39, 0.40999999642372131348, PT ;  /* 0x3ed1eb852700780b */ /* 0x000fe20003f0e000 */
[----:B------:R-:W-:Y:S01]  /*3ca0*/  FFMA.FTZ R39, R22, R5, 0.0083824126049876213074 ;  /* 0x3c09566316277423 */ /* 0x000fe20000010005 */
[----:B------:R-:W-:-:S03]  /*3cb0*/  FFMA.FTZ R45, R16, R45, 0.041667830199003219604 ;  /* 0x3d2aabe3102d7423 */ /* 0x000fc6000001002d */
[----:B------:R-:W-:Y:S01]  /*3cc0*/  FFMA.FTZ R39, R22, R39, 0.041667830199003219604 ;  /* 0x3d2aabe316277423 */ /* 0x000fe20000010027 */
[----:B------:R-:W-:-:S03]  /*3cd0*/  FFMA.FTZ R45, R16, R45, 0.16666397452354431152 ;  /* 0x3e2aa9f6102d7423 */ /* 0x000fc6000001002d */
[----:B------:R-:W-:Y:S01]  /*3ce0*/  FFMA.FTZ R39, R22, R39, 0.16666397452354431152 ;  /* 0x3e2aa9f616277423 */ /* 0x000fe20000010027 */
[----:B------:R-:W-:-:S03]  /*3cf0*/  FFMA.FTZ R45, R16, R45, 0.49999994039535522461 ;  /* 0x3efffffe102d7423 */ /* 0x000fc6000001002d */
[----:B------:R-:W-:Y:S01]  /*3d00*/  FFMA.FTZ R39, R22, R39, 0.49999994039535522461 ;  /* 0x3efffffe16277423 */ /* 0x000fe20000010027 */
[----:B0-----:R-:W-:Y:S01]  /*3d10*/  FSEL R33, R33, RZ, P0 ;  /* 0x000000ff21217208 */ /* 0x001fe20000000000 */
[----:B------:R-:W-:Y:S02]  /*3d20*/  FMUL R45, R16, R45 ;  /* 0x0000002d102d7220 */ /* 0x000fe40000400000 */
[----:B------:R-:W-:Y:S02]  /*3d30*/  FMUL R39, R22, R39 ;  /* 0x0000002716277220 */ /* 0x000fe40000400000 */
[----:B------:R-:W-:Y:S01]  /*3d40*/  FFMA.FTZ R45, R16, R45, R16 ;  /* 0x0000002d102d7223 */ /* 0x000fe20000010010 */
[C---:B------:R-:W-:Y:S01]  /*3d50*/  FFMA.FTZ R16, -R33.reuse, 0.693145751953125, R24 ;  /* 0x3f31720021107823 */ /* 0x040fe20000010118 */
[----:B------:R-:W-:Y:S01]  /*3d60*/  FFMA.FTZ R39, R22, R39, R22 ;  /* 0x0000002716277223 */ /* 0x000fe20000010016 */
[----:B------:R-:W-:Y:S02]  /*3d70*/  FADD.FTZ R22, |R4|, -RZ ;  /* 0x800000ff04167221 */ /* 0x000fe40000010200 */
[----:B------:R-:W-:-:S03]  /*3d80*/  FFMA.FTZ R16, -R33, 1.428606765330187045e-06, R16 ;  /* 0x35bfbe8e21107823 */ /* 0x000fc60000010110 */
[----:B------:R-:W-:Y:S01]  /*3d90*/  FSETP.GEU.AND P0, PT, R22, 0.40999999642372131348, PT ;  /* 0x3ed1eb851600780b */ /* 0x000fe20003f0e000 */
[----:B------:R-:W-:Y:S01]  /*3da0*/  FFMA.FTZ R49, R16, R5, 0.0083824126049876213074 ;  /* 0x3c09566310317423 */ /* 0x000fe20000010005 */
[----:B------:R-:W-:-:S03]  /*3db0*/  FMUL R22, R4, 1.4426950216293334961 ;  /* 0x3fb8aa3b04167820 */ /* 0x000fc60000400000 */
[----:B------:R-:W-:-:S03]  /*3dc0*/  FFMA.FTZ R49, R16, R49, 0.041667830199003219604 ;  /* 0x3d2aabe310317423 */ /* 0x000fc60000010031 */
[----:B------:R-:W0:Y:S01]  /*3dd0*/  FRND R22, R22 ;  /* 0x0000001600167307 */ /* 0x000e220000201000 */
[----:B------:R-:W-:-:S04]  /*3de0*/  FFMA.FTZ R49, R16, R49, 0.16666397452354431152 ;  /* 0x3e2aa9f610317423 */ /* 0x000fc80000010031 */
[----:B------:R-:W-:Y:S01]  /*3df0*/  FFMA.FTZ R49, R16, R49, 0.49999994039535522461 ;  /* 0x3efffffe10317423 */ /* 0x000fe20000010031 */
[----:B------:R-:W-:-:S03]  /*3e00*/  FADD R9, -R36, R9 ;  /* 0x0000000924097221 */ /* 0x000fc60000000100 */
[C---:B------:R-:W-:Y:S01]  /*3e10*/  FMUL R49, R16.reuse, R49 ;  /* 0x0000003110317220 */ /* 0x040fe20000400000 */
[----:B------:R-:W-:Y:S01]  /*3e20*/  FFMA R36, R17, R9, R36 ;  /* 0x0000000911247223 */ /* 0x000fe20000000024 */
[----:B------:R-:W-:Y:S02]  /*3e30*/  FADD R46, -R41, R46 ;  /* 0x0000002e292e7221 */ /* 0x000fe40000000100 */
[----:B------:R-:W-:Y:S01]  /*3e40*/  FFMA.FTZ R49, R16, R49, R16 ;  /* 0x0000003110317223 */ /* 0x000fe20000010010 */
[----:B------:R-:W-:Y:S01]  /*3e50*/  FADD.FTZ R16, |R38|, -RZ ;  /* 0x800000ff26107221 */ /* 0x000fe20000010200 */
[----:B0-----:R-:W-:Y:S01]  /*3e60*/  FSEL R9, R22, RZ, P0 ;  /* 0x000000ff16097208 */ /* 0x001fe20000000000 */
[----:B------:R-:W-:-:S03]  /*3e70*/  FFMA R41, R18, R46, R41 ;  /* 0x0000002e12297223 */ /* 0x000fc60000000029 */
[----:B------:R-:W-:Y:S01]  /*3e80*/  FSETP.GEU.AND P0, PT, R16, 0.40999999642372131348, PT ;  /* 0x3ed1eb851000780b */ /* 0x000fe20003f0e000 */
[----:B------:R-:W-:Y:S01]  /*3e90*/  FFMA.FTZ R46, -R9, 0.693145751953125, R4 ;  /* 0x3f317200092e7823 */ /* 0x000fe20000010104 */
[----:B------:R-:W-:-:S03]  /*3ea0*/  FMUL R16, R38, 1.4426950216293334961 ;  /* 0x3fb8aa3b26107820 */ /* 0x000fc60000400000 */
[----:B------:R-:W-:-:S03]  /*3eb0*/  FFMA.FTZ R46, -R9, 1.428606765330187045e-06, R46 ;  /* 0x35bfbe8e092e7823 */ /* 0x000fc6000001012e */
[----:B------:R-:W0:Y:S01]  /*3ec0*/  FRND R16, R16 ;  /* 0x0000001000107307 */ /* 0x000e220000201000 */
[----:B------:R-:W-:-:S04]  /*3ed0*/  FFMA.FTZ R51, R46, R5, 0.0083824126049876213074 ;  /* 0x3c0956632e337423 */ /* 0x000fc80000010005 */
[----:B------:R-:W-:-:S04]  /*3ee0*/  FFMA.FTZ R51, R46, R51, 0.041667830199003219604 ;  /* 0x3d2aabe32e337423 */ /* 0x000fc80000010033 */
[----:B------:R-:W-:-:S04]  /*3ef0*/  FFMA.FTZ R51, R46, R51, 0.16666397452354431152 ;  /* 0x3e2aa9f62e337423 */ /* 0x000fc80000010033 */
[----:B------:R-:W-:Y:S01]  /*3f00*/  FFMA.FTZ R53, R46, R51, 0.49999994039535522461 ;  /* 0x3efffffe2e357423 */ /* 0x000fe20000010033 */
[----:B0-----:R-:W-:Y:S01]  /*3f10*/  FSEL R51, R16, RZ, P0 ;  /* 0x000000ff10337208 */ /* 0x001fe20000000000 */
[----:B------:R-:W-:-:S04]  /*3f20*/  FFMA.FTZ R52, -R25, 0.693145751953125, R42 ;  /* 0x3f31720019347823 */ /* 0x000fc8000001012a */
[----:B------:R-:W-:Y:S01]  /*3f30*/  FFMA.FTZ R22, -R51, 0.693145751953125, R38 ;  /* 0x3f31720033167823 */ /* 0x000fe20000010126 */
[----:B------:R-:W-:Y:S01]  /*3f40*/  FFMA.FTZ R52, -R25, 1.428606765330187045e-06, R52 ;  /* 0x35bfbe8e19347823 */ /* 0x000fe20000010134 */
[C---:B------:R-:W-:Y:S02]  /*3f50*/  FSETP.NEU.AND P4, PT, R51.reuse, 128, PT ;  /* 0x430000003300780b */ /* 0x040fe40003f8d000 */
[C---:B------:R-:W-:Y:S01]  /*3f60*/  FFMA.FTZ R22, -R51.reuse, 1.428606765330187045e-06, R22 ;  /* 0x35bfbe8e33167823 */ /* 0x040fe20000010116 */
[-C--:B------:R-:W-:Y:S01]  /*3f70*/  FFMA.FTZ R29, R52, R5.reuse, 0.0083824126049876213074 ;  /* 0x3c095663341d7423 */ /* 0x080fe20000010005 */
[----:B------:R-:W-:Y:S02]  /*3f80*/  FSEL R16, R51, 127, P4 ;  /* 0x42fe000033107808 */ /* 0x000fe40002000000 */
[----:B------:R-:W-:-:S04]  /*3f90*/  FFMA.FTZ R5, R22, R5, 0.0083824126049876213074 ;  /* 0x3c09566316057423 */ /* 0x000fc80000010005 */
[C---:B------:R-:W-:Y:S02]  /*3fa0*/  FFMA.FTZ R51, R22.reuse, R5, 0.041667830199003219604 ;  /* 0x3d2aabe316337423 */ /* 0x040fe40000010005 */
[----:B------:R-:W0:Y:S02]  /*3fb0*/  MUFU.EX2 R5, R16 ;  /* 0x0000001000057308 */ /* 0x000e240000000800 */
[----:B------:R-:W-:Y:S01]  /*3fc0*/  FFMA.FTZ R51, R22, R51, 0.16666397452354431152 ;  /* 0x3e2aa9f616337423 */ /* 0x000fe20000010033 */
[----:B------:R-:W-:-:S03]  /*3fd0*/  FADD R21, -R34, R21 ;  /* 0x0000001522157221 */ /* 0x000fc60000000100 */
[C---:B------:R-:W-:Y:S01]  /*3fe0*/  FFMA.FTZ R51, R22.reuse, R51, 0.49999994039535522461 ;  /* 0x3efffffe16337423 */ /* 0x040fe20000010033 */
[----:B------:R-:W-:Y:S01]  /*3ff0*/  FSETP.NEU.AND P3, PT, R25, 128, PT ;  /* 0x430000001900780b */ /* 0x000fe20003f6d000 */
[----:B------:R-:W-:Y:S02]  /*4000*/  FFMA R21, R17, R21, R34 ;  /* 0x0000001511157223 */ /* 0x000fe40000000022 */
[----:B------:R-:W-:Y:S01]  /*4010*/  FMUL R51, R22, R51 ;  /* 0x0000003316337220 */ /* 0x000fe20000400000 */
[----:B------:R-:W-:-:S03]  /*4020*/  FSEL R25, R25, 127, P3 ;  /* 0x42fe000019197808 */ /* 0x000fc60001800000 */
[----:B------:R-:W-:Y:S01]  /*4030*/  FFMA.FTZ R22, R22, R51, R22 ;  /* 0x0000003316167223 */ /* 0x000fe20000010016 */
[----:B0-----:R-:W-:Y:S01]  /*4040*/  FADD R34, R5, -1 ;  /* 0xbf80000005227421 */ /* 0x001fe20000000000 */
[----:B------:R-:W-:-:S03]  /*4050*/  FFMA.FTZ R29, R52, R29, 0.041667830199003219604 ;  /* 0x3d2aabe3341d7423 */ /* 0x000fc6000001001d */
[----:B------:R-:W-:Y:S02]  /*4060*/  FFMA.FTZ R22, R5, R22, R34 ;  /* 0x0000001605167223 */ /* 0x000fe40000010022 */
[----:B------:R-:W0:Y:S01]  /*4070*/  MUFU.EX2 R34, R25 ;  /* 0x0000001900227308 */ /* 0x000e220000000800 */
[----:B------:R-:W-:-:S04]  /*4080*/  FFMA.FTZ R29, R52, R29, 0.16666397452354431152 ;  /* 0x3e2aa9f6341d7423 */ /* 0x000fc8000001001d */
[----:B------:R-:W-:Y:S01]  /*4090*/  FFMA.FTZ R29, R52, R29, 0.49999994039535522461 ;  /* 0x3efffffe341d7423 */ /* 0x000fe2000001001d */
[----:B------:R-:W-:-:S03]  /*40a0*/  FSETP.NEU.AND P6, PT, R9, 128, PT ;  /* 0x430000000900780b */ /* 0x000fc60003fcd000 */
[----:B------:R-:W-:Y:S01]  /*40b0*/  FMUL R29, R52, R29 ;  /* 0x0000001d341d7220 */ /* 0x000fe20000400000 */
[----:B------:R-:W-:-:S03]  /*40c0*/  FSEL R9, R9, 127, P6 ;  /* 0x42fe000009097808 */ /* 0x000fc60003000000 */
[----:B------:R-:W-:Y:S01]  /*40d0*/  FFMA.FTZ R29, R52, R29, R52 ;  /* 0x0000001d341d7223 */ /* 0x000fe20000010034 */
[----:B0-----:R-:W-:-:S04]  /*40e0*/  FADD R5, R34, -1 ;  /* 0xbf80000022057421 */ /* 0x001fc80000000000 */
[----:B------:R-:W-:Y:S02]  /*40f0*/  FFMA.FTZ R29, R34, R29, R5 ;  /* 0x0000001d221d7223 */ /* 0x000fe40000010005 */
[----:B------:R-:W0:Y:S01]  /*4100*/  MUFU.EX2 R5, R9 ;  /* 0x0000000900057308 */ /* 0x000e220000000800 */
[----:B------:R-:W-:Y:S01]  /*4110*/  FMUL R53, R46, R53 ;  /* 0x000000352e357220 */ /* 0x000fe20000400000 */
[----:B------:R-:W-:-:S03]  /*4120*/  FSETP.NEU.AND P2, PT, R33, 128, PT ;  /* 0x430000002100780b */ /* 0x000fc60003f4d000 */
[----:B------:R-:W-:Y:S01]  /*4130*/  FFMA.FTZ R46, R46, R53, R46 ;  /* 0x000000352e2e7223 */ /* 0x000fe2000001002e */
[----:B------:R-:W-:Y:S02]  /*4140*/  FSEL R33, R33, 127, P2 ;  /* 0x42fe000021217808 */ /* 0x000fe40001000000 */
[----:B------:R-:W-:Y:S01]  /*4150*/  FSETP.NEU.AND P0, PT, R37, 128, PT ;  /* 0x430000002500780b */ /* 0x000fe20003f0d000 */
[----:B0-----:R-:W-:-:S03]  /*4160*/  FADD R34, R5, -1 ;  /* 0xbf80000005227421 */ /* 0x001fc60000000000 */
[----:B------:R-:W-:Y:S01]  /*4170*/  FSEL R37, R37, 127, P0 ;  /* 0x42fe000025257808 */ /* 0x000fe20000000000 */
[----:B------:R-:W-:Y:S02]  /*4180*/  FFMA.FTZ R5, R5, R46, R34 ;  /* 0x0000002e05057223 */ /* 0x000fe40000010022 */
[----:B------:R-:W0:Y:S08]  /*4190*/  MUFU.EX2 R34, R33 ;  /* 0x0000002100227308 */ /* 0x000e300000000800 */
[----:B------:R-:W1:Y:S01]  /*41a0*/  MUFU.EX2 R46, R37 ;  /* 0x00000025002e7308 */ /* 0x000e620000000800 */
[----:B------:R-:W-:Y:S01]  /*41b0*/  FSETP.NEU.AND P1, PT, R8, 128, PT ;  /* 0x430000000800780b */ /* 0x000fe20003f2d000 */
[----:B0-----:R-:W-:-:S04]  /*41c0*/  FADD R51, R34, -1 ;  /* 0xbf80000022337421 */ /* 0x001fc80000000000 */
[----:B------:R-:W-:Y:S01]  /*41d0*/  FFMA.FTZ R34, R34, R49, R51 ;  /* 0x0000003122227223 */ /* 0x000fe20000010033 */
[----:B-1----:R-:W-:-:S04]  /*41e0*/  FADD R49, R46, -1 ;  /* 0xbf8000002e317421 */ /* 0x002fc80000000000 */
[----:B------:R-:W-:Y:S01]  /*41f0*/  FFMA.FTZ R39, R46, R39, R49 ;  /* 0x000000272e277223 */ /* 0x000fe20000010031 */
[----:B------:R-:W-:-:S04]  /*4200*/  FSEL R49, R8, 127, P1 ;  /* 0x42fe000008317808 */ /* 0x000fc80000800000 */
[----:B------:R-:W0:Y:S01]  /*4210*/  MUFU.EX2 R51, R49 ;  /* 0x0000003100337308 */ /* 0x000e220000000800 */
[----:B------:R-:W-:-:S04]  /*4220*/  FSETP.GT.AND P5, PT, R6, RZ, PT ;  /* 0x000000ff0600720b */ /* 0x000fc80003fa4000 */
[----:B------:R-:W-:Y:S01]  /*4230*/  FSEL R46, R6, R11, P5 ;  /* 0x0000000b062e7208 */ /* 0x000fe20002800000 */
[----:B------:R-:W-:-:S06]  /*4240*/  FMUL R6, R14, 1.4426950216293334961 ;  /* 0x3fb8aa3b0e067820 */ /* 0x000fcc0000400000 */
[----:B------:R-:W1:Y:S01]  /*4250*/  FRND R6, R6 ;  /* 0x0000000600067307 */ /* 0x000e620000201000 */
[----:B0-----:R-:W-:Y:S01]  /*4260*/  FADD R8, R51, -1 ;  /* 0xbf80000033087421 */ /* 0x001fe20000000000 */
[----:B------:R-:W-:Y:S01]  /*4270*/  @!P6 FADD R5, R5, R5 ;  /* 0x000000050505e221 */ /* 0x000fe20000000000 */
[----:B------:R-:W-:Y:S02]  /*4280*/  FSETP.GT.AND P5, PT, R9, 128, PT ;  /* 0x430000000900780b */ /* 0x000fe40003fa4000 */
[----:B------:R-:W-:Y:S01]  /*4290*/  FFMA.FTZ R10, R51, R10, R8 ;  /* 0x0000000a330a7223 */ /* 0x000fe20000010008 */
[----:B------:R-:W-:Y:S01]  /*42a0*/  FADD.FTZ R8, |R14|, -RZ ;  /* 0x800000ff0e087221 */ /* 0x000fe20000010200 */
[----:B------:R-:W-:Y:S02]  /*42b0*/  FSEL R51, R5, +INF , !P5 ;  /* 0x7f80000005337808 */ /* 0x000fe40006800000 */
[----:B------:R-:W-:Y:S02]  /*42c0*/  FSETP.NEU.AND P5, PT, R4, RZ, PT ;  /* 0x000000ff0400720b */ /* 0x000fe40003fad000 */
[----:B------:R-:W-:-:S04]  /*42d0*/  FSETP.GEU.AND P6, PT, R8, 0.40999999642372131348, PT ;  /* 0x3ed1eb850800780b */ /* 0x000fc80003fce000 */
[----:B-1----:R-:W-:Y:S02]  /*42e0*/  FSEL R11, R6, RZ, P6 ;  /* 0x000000ff060b7208 */ /* 0x002fe40003000000 */
[----:B------:R-:W-:Y:S01]  /*42f0*/  FSETP.GEU.AND P6, PT, R9, -25, PT ;  /* 0xc1c800000900780b */ /* 0x000fe20003fce000 */
[----:B------:R-:W-:Y:S02]  /*4300*/  HFMA2.MMA R9, -RZ, RZ, 0.83837890625, -4044 ;  /* 0x3ab5ebe6ff097435 */ /* 0x000fe400000001ff */
[----:B------:R-:W-:Y:S01]  /*4310*/  FFMA.FTZ R6, -R11, 0.693145751953125, R14 ;  /* 0x3f3172000b067823 */ /* 0x000fe2000001010e */
[----:B------:R-:W-:Y:S01]  /*4320*/  FADD R5, R4, R4 ;  /* 0x0000000404057221 */ /* 0x000fe20000000000 */
[----:B------:R-:W-:Y:S02]  /*4330*/  @P5 FSEL R5, R51, -1, P6 ;  /* 0xbf80000033055808 */ /* 0x000fe40003000000 */
[C---:B------:R-:W-:Y:S01]  /*4340*/  FFMA.FTZ R6, -R11.reuse, 1.428606765330187045e-06, R6 ;  /* 0x35bfbe8e0b067823 */ /* 0x040fe20000010106 */
[----:B------:R-:W-:-:S03]  /*4350*/  FSETP.NEU.AND P6, PT, R11, 128, PT ;  /* 0x430000000b00780b */ /* 0x000fc60003fcd000 */
        /* <DEDUP_REMOVED lines=9> */
[----:B------:R-:W-:-:S03]  /*43f0*/  FSETP.NEU.AND P5, PT, R14, RZ, PT ;  /* 0x000000ff0e00720b */ /* 0x000fc60003fad000 */
[----:B------:R-:W-:-:S04]  /*4400*/  FFMA.FTZ R6, R9, R6, R52 ;  /* 0x0000000609067223 */ /* 0x000fc80000010034 */
[----:B------:R-:W-:Y:S01]  /*4410*/  @!P6 FADD R6, R6, R6 ;  /* 0x000000060606e221 */ /* 0x000fe20000000000 */
[----:B------:R-:W-:-:S04]  /*4420*/  FSETP.GT.AND P6, PT, R8, 128, PT ;  /* 0x430000000800780b */ /* 0x000fc80003fc4000 */
[----:B------:R-:W-:Y:S02]  /*4430*/  FSEL R6, R6, +INF , !P6 ;  /* 0x7f80000006067808 */ /* 0x000fe40007000000 */
[----:B------:R-:W-:Y:S01]  /*4440*/  FSETP.GEU.AND P6, PT, R8, -25, PT ;  /* 0xc1c800000800780b */ /* 0x000fe20003fce000 */
[----:B------:R-:W-:-:S03]  /*4450*/  FADD R9, R14, R14 ;  /* 0x0000000e0e097221 */ /* 0x000fc60000000000 */
[----:B------:R-:W-:Y:S02]  /*4460*/  @P5 FSEL R9, R6, -1, P6 ;  /* 0xbf80000006095808 */ /* 0x000fe40003000000 */
[----:B------:R-:W-:-:S04]  /*4470*/  FSETP.NEU.AND P5, PT, R23, 128, PT ;  /* 0x430000001700780b */ /* 0x000fc80003fad000 */
[----:B------:R-:W-:-:S04]  /*4480*/  FSEL R6, R23, 127, P5 ;  /* 0x42fe000017067808 */ /* 0x000fc80002800000 */
[----:B------:R-:W0:Y:S02]  /*4490*/  MUFU.EX2 R8, R6 ;  /* 0x0000000600087308 */ /* 0x000e240000000800 */
[----:B0-----:R-:W-:-:S04]  /*44a0*/  FADD R11, R8, -1 ;  /* 0xbf800000080b7421 */ /* 0x001fc80000000000 */
[----:B------:R-:W-:Y:S01]  /*44b0*/  FFMA.FTZ R8, R8, R43, R11 ;  /* 0x0000002b08087223 */ /* 0x000fe2000001000b */
[----:B------:R-:W-:Y:S01]  /*44c0*/  FMUL R11, R32, 1.4426950216293334961 ;  /* 0x3fb8aa3b200b7820 */ /* 0x000fe20000400000 */
[----:B------:R-:W-:-:S05]  /*44d0*/  @!P1 FADD R10, R10, R10 ;  /* 0x0000000a0a0a9221 */ /* 0x000fca0000000000 */
[----:B------:R-:W0:Y:S01]  /*44e0*/  FRND R11, R11 ;  /* 0x0000000b000b7307 */ /* 0x000e220000201000 */
[----:B------:R-:W-:Y:S01]  /*44f0*/  FSETP.GT.AND P6, PT, R49, 128, PT ;  /* 0x430000003100780b */ /* 0x000fe20003fc4000 */
[----:B------:R-:W-:Y:S01]  /*4500*/  FADD.FTZ R23, |R32|, -RZ ;  /* 0x800000ff20177221 */ /* 0x000fe20000010200 */
[----:B------:R-:W-:Y:S02]  /*4510*/  FSETP.NEU.AND P1, PT, R31, RZ, PT ;  /* 0x000000ff1f00720b */ /* 0x000fe40003f2d000 */
[----:B------:R-:W-:Y:S02]  /*4520*/  FSEL R10, R10, +INF , !P6 ;  /* 0x7f8000000a0a7808 */ /* 0x000fe40007000000 */
[----:B------:R-:W-:Y:S01]  /*4530*/  FSETP.GEU.AND P6, PT, R23, 0.40999999642372131348, PT ;  /* 0x3ed1eb851700780b */ /* 0x000fe20003fce000 */
[----:B------:R-:W-:-:S03]  /*4540*/  FADD R54, R31, R31 ;  /* 0x0000001f1f367221 */ /* 0x000fc60000000000 */
[----:B0-----:R-:W-:Y:S02]  /*4550*/  FSEL R23, R11, RZ, P6 ;  /* 0x000000ff0b177208 */ /* 0x001fe40003000000 */
[----:B------:R-:W-:-:S04]  /*4560*/  FSETP.GEU.AND P6, PT, R49, -25, PT ;  /* 0xc1c800003100780b */ /* 0x000fc80003fce000 */
[----:B------:R-:W-:Y:S01]  /*4570*/  @P1 FSEL R54, R10, -1, P6 ;  /* 0xbf8000000a361808 */ /* 0x000fe20003000000 */
[C---:B------:R-:W-:Y:S01]  /*4580*/  FFMA.FTZ R10, -R23.reuse, 0.693145751953125, R32 ;  /* 0x3f317200170a7823 */ /* 0x040fe20000010120 */
[----:B------:R-:W-:Y:S02]  /*4590*/  MOV R52, 0x3ab5ebe6 ;  /* 0x3ab5ebe600347802 */ /* 0x000fe40000000f00 */
[C---:B------:R-:W-:Y:S01]  /*45a0*/  FSETP.NEU.AND P6, PT, R23.reuse, 128, PT ;  /* 0x430000001700780b */ /* 0x040fe20003fcd000 */
[----:B------:R-:W-:-:S03]  /*45b0*/  FFMA.FTZ R11, -R23, 1.428606765330187045e-06, R10 ;  /* 0x35bfbe8e170b7823 */ /* 0x000fc6000001010a */
[----:B------:R-:W-:Y:S01]  /*45c0*/  FSEL R10, R23, 127, P6 ;  /* 0x42fe0000170a7808 */ /* 0x000fe20003000000 */
[----:B------:R-:W-:-:S03]  /*45d0*/  FFMA.FTZ R52, R11, R52, 0.0083824126049876213074 ;  /* 0x3c0956630b347423 */ /* 0x000fc60000010034 */
[----:B------:R-:W0:Y:S01]  /*45e0*/  MUFU.EX2 R23, R10 ;  /* 0x0000000a00177308 */ /* 0x000e220000000800 */
[----:B------:R-:W-:-:S04]  /*45f0*/  FFMA.FTZ R52, R11, R52, 0.041667830199003219604 ;  /* 0x3d2aabe30b347423 */ /* 0x000fc80000010034 */
[----:B------:R-:W-:-:S04]  /*4600*/  FFMA.FTZ R52, R11, R52, 0.16666397452354431152 ;  /* 0x3e2aa9f60b347423 */ /* 0x000fc80000010034 */
[----:B------:R-:W-:-:S04]  /*4610*/  FFMA.FTZ R52, R11, R52, 0.49999994039535522461 ;  /* 0x3efffffe0b347423 */ /* 0x000fc80000010034 */
[----:B------:R-:W-:Y:S01]  /*4620*/  FMUL R52, R11, R52 ;  /* 0x000000340b347220 */ /* 0x000fe20000400000 */
[----:B------:R-:W-:Y:S01]  /*4630*/  FSETP.GT.AND P1, PT, R4, RZ, PT ;  /* 0x000000ff0400720b */ /* 0x000fe20003f24000 */
[----:B0-----:R-:W-:Y:S02]  /*4640*/  FADD R56, R23, -1 ;  /* 0xbf80000017387421 */ /* 0x001fe40000000000 */
[----:B------:R-:W-:-:S04]  /*4650*/  FFMA.FTZ R52, R11, R52, R11 ;  /* 0x000000340b347223 */ /* 0x000fc8000001000b */
[----:B------:R-:W-:Y:S01]  /*4660*/  FFMA.FTZ R56, R23, R52, R56 ;  /* 0x0000003417387223 */ /* 0x000fe20000010038 */
[----:B------:R-:W-:Y:S02]  /*4670*/  FSEL R52, R4, R5, P1 ;  /* 0x0000000504347208 */ /* 0x000fe40000800000 */
[----:B------:R-:W0:Y:S01]  /*4680*/  LDC.64 R4, c[0x0][0x258] ;  /* 0x00009600ff047b82 */ /* 0x000e220000000a00 */
[----:B------:R-:W-:-:S04]  /*4690*/  FSETP.GT.AND P1, PT, R31, RZ, PT ;  /* 0x000000ff1f00720b */ /* 0x000fc80003f24000 */
[----:B------:R-:W-:Y:S02]  /*46a0*/  FSEL R31, R31, R54, P1 ;  /* 0x000000361f1f7208 */ /* 0x000fe40000800000 */
[----:B------:R-:W-:-:S04]  /*46b0*/  FSETP.GT.AND P1, PT, R14, RZ, PT ;  /* 0x000000ff0e00720b */ /* 0x000fc80003f24000 */
[----:B------:R-:W-:Y:S02]  /*46c0*/  FSEL R23, R14, R9, P1 ;  /* 0x000000090e177208 */ /* 0x000fe40000800000 */
[----:B------:R-:W-:Y:S01]  /*46d0*/  FSETP.NEU.AND P1, PT, R32, RZ, PT ;  /* 0x000000ff2000720b */ /* 0x000fe20003f2d000 */
[----:B------:R-:W-:Y:S01]  /*46e0*/  @!P6 FADD R56, R56, R56 ;  /* 0x000000383838e221 */ /* 0x000fe20000000000 */
[----:B------:R-:W-:-:S04]  /*46f0*/  FSETP.GT.AND P6, PT, R10, 128, PT ;  /* 0x430000000a00780b */ /* 0x000fc80003fc4000 */
[----:B------:R-:W-:Y:S02]  /*4700*/  FSEL R56, R56, +INF , !P6 ;  /* 0x7f80000038387808 */ /* 0x000fe40007000000 */
[----:B------:R-:W-:Y:S01]  /*4710*/  FSETP.GEU.AND P6, PT, R10, -25, PT ;  /* 0xc1c800000a00780b */ /* 0x000fe20003fce000 */
[----:B------:R-:W-:Y:S01]  /*4720*/  FADD R9, R32, R32 ;  /* 0x0000002020097221 */ /* 0x000fe20000000000 */
[----:B0-----:R-:W-:-:S03]  /*4730*/  IMAD.WIDE R10, R0, 0x4, R4 ;  /* 0x00000004000a7825 */ /* 0x001fc600078e0204 */
[----:B------:R-:W-:Y:S01]  /*4740*/  @P1 FSEL R9, R56, -1, P6 ;  /* 0xbf80000038091808 */ /* 0x000fe20003000000 */
[----:B------:R-:W-:-:S04]  /*4750*/  IMAD.WIDE R54, R7, 0x4, R4 ;  /* 0x0000000407367825 */ /* 0x000fc800078e0204 */
[----:B------:R-:W-:Y:S01]  /*4760*/  @!P5 FADD R8, R8, R8 ;  /* 0x000000080808d221 */ /* 0x000fe20000000000 */
[----:B------:R-:W0:Y:S01]  /*4770*/  LDC.64 R4, c[0x0][0x260] ;  /* 0x00009800ff047b82 */ /* 0x000e220000000a00 */
[C---:B------:R-:W-:Y:S01]  /*4780*/  FSETP.NEU.AND P1, PT, R47.reuse, 128, PT ;  /* 0x430000002f00780b */ /* 0x040fe20003f2d000 */
[----:B------:R-:W2:Y:S03]  /*4790*/  LDG.E.EL R43, desc[UR4][R10.64] ;  /* 0x000000040a2b7981 */ /* 0x000ea6000c2e1900 */
[----:B------:R-:W-:Y:S01]  /*47a0*/  FSEL R47, R47, 127, P1 ;  /* 0x42fe00002f2f7808 */ /* 0x000fe20000800000 */
[----:B------:R-:W3:Y:S03]  /*47b0*/  LDG.E.EL R55, desc[UR4][R54.64] ;  /* 0x0000000436377981 */ /* 0x000ee6000c2e1900 */
[----:B------:R-:W1:Y:S01]  /*47c0*/  MUFU.EX2 R0, R47 ;  /* 0x0000002f00007308 */ /* 0x000e620000000800 */
[----:B------:R-:W-:-:S02]  /*47d0*/  FSETP.GT.AND P6, PT, R6, 128, PT ;  /* 0x430000000600780b */ /* 0x000fc40003fc4000 */
[----:B------:R-:W-:Y:S02]  /*47e0*/  FSETP.NEU.AND P5, PT, R30, RZ, PT ;  /* 0x000000ff1e00720b */ /* 0x000fe40003fad000 */
[----:B------:R-:W-:Y:S02]  /*47f0*/  FSEL R8, R8, +INF , !P6 ;  /* 0x7f80000008087808 */ /* 0x000fe40007000000 */
[----:B------:R-:W-:-:S04]  /*4800*/  FSETP.GT.AND P6, PT, R32, RZ, PT ;  /* 0x000000ff2000720b */ /* 0x000fc80003fc4000 */
[----:B------:R-:W-:Y:S02]  /*4810*/  FSEL R32, R32, R9, P6 ;  /* 0x0000000920207208 */ /* 0x000fe40003000000 */
[----:B------:R-:W-:Y:S01]  /*4820*/  FSETP.GEU.AND P6, PT, R6, -25, PT ;  /* 0xc1c800000600780b */ /* 0x000fe20003fce000 */
[----:B0-----:R-:W-:-:S04]  /*4830*/  IMAD.WIDE R56, R2, 0x4, R4 ;  /* 0x0000000402387825 */ /* 0x001fc800078e0204 */
[----:B-1----:R-:W-:Y:S01]  /*4840*/  FADD R5, R0, -1 ;  /* 0xbf80000000057421 */ /* 0x002fe20000000000 */
[----:B------:R-:W-:Y:S01]  /*4850*/  FADD R49, R30, R30 ;  /* 0x0000001e1e317221 */ /* 0x000fe20000000000 */
[----:B------:R-:W-:Y:S02]  /*4860*/  @P5 FSEL R49, R8, -1, P6 ;  /* 0xbf80000008315808 */ /* 0x000fe40003000000 */
[----:B------:R-:W-:Y:S01]  /*4870*/  FFMA.FTZ R45, R0, R45, R5 ;  /* 0x0000002d002d7223 */ /* 0x000fe20000010005 */
[----:B------:R-:W4:Y:S04]  /*4880*/  LDG.E.128 R8, desc[UR4][R56.64+0x800] ;  /* 0x0008000438087981 */ /* 0x000f28000c1e1d00 */
[----:B------:R-:W5:Y:S01]  /*4890*/  LDG.E.128 R4, desc[UR4][R56.64] ;  /* 0x0000000438047981 */ /* 0x000f62000c1e1d00 */
[----:B------:R-:W-:Y:S01]  /*48a0*/  FSETP.NEU.AND P5, PT, R38, RZ, PT ;  /* 0x000000ff2600720b */ /* 0x000fe20003fad000 */
[----:B------:R-:W-:Y:S01]  /*48b0*/  @!P4 FADD R22, R22, R22 ;  /* 0x000000161616c221 */ /* 0x000fe20000000000 */
[----:B------:R-:W-:-:S04]  /*48c0*/  FSETP.GT.AND P4, PT, R16, 128, PT ;  /* 0x430000001000780b */ /* 0x000fc80003f84000 */
[----:B------:R-:W-:Y:S02]  /*48d0*/  FSEL R22, R22, +INF , !P4 ;  /* 0x7f80000016167808 */ /* 0x000fe40006000000 */
[----:B------:R-:W-:Y:S01]  /*48e0*/  FSETP.GEU.AND P4, PT, R16, -25, PT ;  /* 0xc1c800001000780b */ /* 0x000fe20003f8e000 */
[----:B------:R-:W-:Y:S01]  /*48f0*/  FADD R51, R38, R38 ;  /* 0x0000002626337221 */ /* 0x000fe20000000000 */
[----:B------:R-:W-:-:S03]  /*4900*/  FMUL R0, R26, 1.4426950216293334961 ;  /* 0x3fb8aa3b1a007820 */ /* 0x000fc60000400000 */
[----:B------:R-:W-:Y:S02]  /*4910*/  @P5 FSEL R51, R22, -1, P4 ;  /* 0xbf80000016335808 */ /* 0x000fe40002000000 */
[----:B------:R-:W-:Y:S02]  /*4920*/  FSETP.GT.AND P5, PT, R30, RZ, PT ;  /* 0x000000ff1e00720b */ /* 0x000fe40003fa4000 */
[----:B------:R-:W-:Y:S01]  /*4930*/  FSETP.GT.AND P4, PT, R38, RZ, PT ;  /* 0x000000ff2600720b */ /* 0x000fe20003f84000 */
[----:B------:R-:W0:Y:S01]  /*4940*/  FRND R0, R0 ;  /* 0x0000000000007307 */ /* 0x000e220000201000 */
[----:B------:R-:W-:Y:S02]  /*4950*/  FSEL R30, R30, R49, P5 ;  /* 0x000000311e1e7208 */ /* 0x000fe40002800000 */
[----:B------:R-:W-:Y:S02]  /*4960*/  FSEL R49, R38, R51, P4 ;  /* 0x0000003326317208 */ /* 0x000fe40002000000 */
[----:B------:R-:W-:Y:S01]  /*4970*/  FSETP.NEU.AND P4, PT, R42, RZ, PT ;  /* 0x000000ff2a00720b */ /* 0x000fe20003f8d000 */
[----:B------:R-:W-:Y:S01]  /*4980*/  @!P3 FADD R29, R29, R29 ;  /* 0x0000001d1d1db221 */ /* 0x000fe20000000000 */
[----:B------:R-:W-:Y:S01]  /*4990*/  FADD.FTZ R14, |R26|, -RZ ;  /* 0x800000ff1a0e7221 */ /* 0x000fe20000010200 */
[----:B------:R-:W-:-:S02]  /*49a0*/  FSETP.GT.AND P3, PT, R25, 128, PT ;  /* 0x430000001900780b */ /* 0x000fc40003f64000 */
[----:B------:R-:W-:Y:S02]  /*49b0*/  FSETP.GEU.AND P6, PT, R25, -25, PT ;  /* 0xc1c800001900780b */ /* 0x000fe40003fce000 */
[----:B------:R-:W-:Y:S02]  /*49c0*/  FSEL R29, R29, +INF , !P3 ;  /* 0x7f8000001d1d7808 */ /* 0x000fe40005800000 */
[----:B------:R-:W-:Y:S01]  /*49d0*/  FSETP.GEU.AND P5, PT, R14, 0.40999999642372131348, PT ;  /* 0x3ed1eb850e00780b */ /* 0x000fe20003fae000 */
[C---:B------:R-:W-:Y:S01]  /*49e0*/  FADD R25, R42.reuse, R42 ;  /* 0x0000002a2a197221 */ /* 0x040fe20000000000 */
[----:B------:R-:W-:Y:S01]  /*49f0*/  FSETP.GT.AND P3, PT, R42, RZ, PT ;  /* 0x000000ff2a00720b */ /* 0x000fe20003f64000 */
[----:B------:R-:W-:Y:S01]  /*4a00*/  @!P2 FADD R34, R34, R34 ;  /* 0x000000222222a221 */ /* 0x000fe20000000000 */
[----:B------:R-:W-:Y:S02]  /*4a10*/  @P4 FSEL R25, R29, -1, P6 ;  /* 0xbf8000001d194808 */ /* 0x000fe40003000000 */
[----:B0-----:R-:W-:-:S02]  /*4a20*/  FSEL R51, R0, RZ, P5 ;  /* 0x000000ff00337208 */ /* 0x001fc40002800000 */
[C---:B------:R-:W-:Y:S02]  /*4a30*/  FSETP.GT.AND P2, PT, R33.reuse, 128, PT ;  /* 0x430000002100780b */ /* 0x040fe40003f44000 */
[----:B------:R-:W-:Y:S01]  /*4a40*/  FSETP.GEU.AND P4, PT, R33, -25, PT ;  /* 0xc1c800002100780b */ /* 0x000fe20003f8e000 */
[----:B------:R-:W-:Y:S01]  /*4a50*/  HFMA2.MMA R33, -RZ, RZ, 0.83837890625, -4044 ;  /* 0x3ab5ebe6ff217435 */ /* 0x000fe200000001ff */
[----:B------:R-:W-:Y:S01]  /*4a60*/  FSEL R25, R42, R25, P3 ;  /* 0x000000192a197208 */ /* 0x000fe20001800000 */
[C---:B------:R-:W-:Y:S01]  /*4a70*/  FFMA.FTZ R0, -R51.reuse, 0.693145751953125, R26 ;  /* 0x3f31720033007823 */ /* 0x040fe2000001011a */
[----:B------:R-:W-:Y:S02]  /*4a80*/  FSETP.NEU.AND P3, PT, R24, RZ, PT ;  /* 0x000000ff1800720b */ /* 0x000fe40003f6d000 */
[----:B------:R-:W-:Y:S01]  /*4a90*/  FSEL R34, R34, +INF , !P2 ;  /* 0x7f80000022227808 */ /* 0x000fe20005000000 */
[C---:B------:R-:W-:Y:S01]  /*4aa0*/  FFMA.FTZ R0, -R51.reuse, 1.428606765330187045e-06, R0 ;  /* 0x35bfbe8e33007823 */ /* 0x040fe20000010100 */
[----:B------:R-:W-:-:S03]  /*4ab0*/  FSETP.NEU.AND P2, PT, R51, 128, PT ;  /* 0x430000003300780b */ /* 0x000fc60003f4d000 */
[----:B------:R-:W-:Y:S01]  /*4ac0*/  FFMA.FTZ R33, R0, R33, 0.0083824126049876213074 ;  /* 0x3c09566300217423 */ /* 0x000fe20000010021 */
[----:B------:R-:W-:Y:S01]  /*4ad0*/  FSEL R14, R51, 127, P2 ;  /* 0x42fe0000330e7808 */ /* 0x000fe20001000000 */
[----:B------:R-:W-:Y:S02]  /*4ae0*/  FADD R29, R24, R24 ;  /* 0x00000018181d7221 */ /* 0x000fe40000000000 */
[----:B------:R-:W-:Y:S01]  /*4af0*/  FFMA.FTZ R33, R0, R33, 0.041667830199003219604 ;  /* 0x3d2aabe300217423 */ /* 0x000fe20000010021 */
[----:B------:R-:W0:Y:S01]  /*4b00*/  MUFU.EX2 R16, R14 ;  /* 0x0000000e00107308 */ /* 0x000e220000000800 */
[----:B------:R-:W-:Y:S02]  /*4b10*/  @P3 FSEL R29, R34, -1, P4 ;  /* 0xbf800000221d3808 */ /* 0x000fe40002000000 */
[----:B------:R-:W-:Y:S01]  /*4b20*/  FSETP.NEU.AND P3, PT, R28, RZ, PT ;  /* 0x000000ff1c00720b */ /* 0x000fe20003f6d000 */
[----:B------:R-:W-:Y:S01]  /*4b30*/  FFMA.FTZ R33, R0, R33, 0.16666397452354431152 ;  /* 0x3e2aa9f600217423 */ /* 0x000fe20000010021 */
[----:B------:R-:W-:Y:S01]  /*4b40*/  @!P1 FADD R45, R45, R45 ;  /* 0x0000002d2d2d9221 */ /* 0x000fe20000000000 */
[----:B------:R-:W-:-:S02]  /*4b50*/  FSETP.GT.AND P1, PT, R47, 128, PT ;  /* 0x430000002f00780b */ /* 0x000fc40003f24000 */
[----:B------:R-:W-:Y:S01]  /*4b60*/  FSETP.GEU.AND P4, PT, R47, -25, PT ;  /* 0xc1c800002f00780b */ /* 0x000fe20003f8e000 */
[----:B------:R-:W-:Y:S01]  /*4b70*/  FFMA.FTZ R47, R0, R33, 0.49999994039535522461 ;  /* 0x3efffffe002f7423 */ /* 0x000fe20000010021 */
[----:B------:R-:W-:Y:S01]  /*4b80*/  FSEL R45, R45, +INF , !P1 ;  /* 0x7f8000002d2d7808 */ /* 0x000fe20004800000 */
[----:B------:R-:W-:Y:S02]  /*4b90*/  FADD R33, R28, R28 ;  /* 0x0000001c1c217221 */ /* 0x000fe40000000000 */
[----:B------:R-:W-:-:S03]  /*4ba0*/  FMUL R47, R0, R47 ;  /* 0x0000002f002f7220 */ /* 0x000fc60000400000 */
[----:B------:R-:W-:Y:S01]  /*4bb0*/  @P3 FSEL R33, R45, -1, P4 ;  /* 0xbf8000002d213808 */ /* 0x000fe20002000000 */
[----:B------:R-:W-:Y:S01]  /*4bc0*/  FFMA.FTZ R47, R0, R47, R0 ;  /* 0x0000002f002f7223 */ /* 0x000fe20000010000 */
[----:B0-----:R-:W-:Y:S01]  /*4bd0*/  FADD R45, R16, -1 ;  /* 0xbf800000102d7421 */ /* 0x001fe20000000000 */
[----:B------:R-:W-:Y:S02]  /*4be0*/  FSETP.NEU.AND P3, PT, R40, RZ, PT ;  /* 0x000000ff2800720b */ /* 0x000fe40003f6d000 */
[----:B------:R-:W-:Y:S01]  /*4bf0*/  FSETP.NEU.AND P5, PT, R26, RZ, PT ;  /* 0x000000ff1a00720b */ /* 0x000fe20003fad000 */
[----:B------:R-:W-:Y:S01]  /*4c00*/  FFMA.FTZ R16, R16, R47, R45 ;  /* 0x0000002f10107223 */ /* 0x000fe2000001002d */
[----:B------:R-:W-:Y:S01]  /*4c10*/  @!P0 FADD R39, R39, R39 ;  /* 0x0000002727278221 */ /* 0x000fe20000000000 */
[C---:B------:R-:W-:Y:S02]  /*4c20*/  FSETP.GT.AND P4, PT, R37.reuse, 128, PT ;  /* 0x430000002500780b */ /* 0x040fe40003f84000 */
[----:B------:R-:W-:Y:S01]  /*4c30*/  @!P2 FADD R16, R16, R16 ;  /* 0x000000101010a221 */ /* 0x000fe20000000000 */
[----:B------:R-:W-:Y:S01]  /*4c40*/  FSETP.GT.AND P6, PT, R14, 128, PT ;  /* 0x430000000e00780b */ /* 0x000fe20003fc4000 */
[----:B------:R-:W-:Y:S01]  /*4c50*/  FADD R49, -R52, R49 ;  /* 0x0000003134317221 */ /* 0x000fe20000000100 */
[----:B------:R-:W-:Y:S01]  /*4c60*/  FSETP.GEU.AND P1, PT, R37, -25, PT ;  /* 0xc1c800002500780b */ /* 0x000fe20003f2e000 */
[----:B------:R-:W-:Y:S01]  /*4c70*/  FADD R25, -R46, R25 ;  /* 0x000000192e197221 */ /* 0x000fe20000000100 */
[----:B------:R-:W-:-:S02]  /*4c80*/  FSETP.GEU.AND P0, PT, R14, -25, PT ;  /* 0xc1c800000e00780b */ /* 0x000fc40003f0e000 */
[----:B------:R-:W-:Y:S02]  /*4c90*/  FSEL R39, R39, +INF , !P4 ;  /* 0x7f80000027277808 */ /* 0x000fe40006000000 */
[----:B------:R-:W-:Y:S01]  /*4ca0*/  FSEL R16, R16, +INF , !P6 ;  /* 0x7f80000010107808 */ /* 0x000fe20007000000 */
[----:B------:R-:W-:Y:S01]  /*4cb0*/  FADD R37, R40, R40 ;  /* 0x0000002828257221 */ /* 0x000fe20000000000 */
[----:B------:R-:W-:Y:S01]  /*4cc0*/  FADD R45, R26, R26 ;  /* 0x0000001a1a2d7221 */ /* 0x000fe20000000000 */
[----:B------:R-:W-:Y:S01]  /*4cd0*/  @P3 FSEL R37, R39, -1, P1 ;  /* 0xbf80000027253808 */ /* 0x000fe20000800000 */
[C---:B------:R-:W-:Y:S01]  /*4ce0*/  FFMA R52, R17.reuse, R49, R52 ;  /* 0x0000003111347223 */ /* 0x040fe20000000034 */
[----:B------:R-:W-:Y:S01]  /*4cf0*/  @P5 FSEL R45, R16, -1, P0 ;  /* 0xbf800000102d5808 */ /* 0x000fe20000000000 */
[----:B------:R-:W-:Y:S01]  /*4d00*/  FFMA R25, R17, R25, R46 ;  /* 0x0000001911197223 */ /* 0x000fe2000000002e */
[----:B------:R-:W-:Y:S01]  /*4d10*/  FSETP.GT.AND P4, PT, R24, RZ, PT ;  /* 0x000000ff1800720b */ /* 0x000fe20003f84000 */
[----:B------:R-:W0:Y:S01]  /*4d20*/  LDC.64 R16, c[0x0][0x210] ;  /* 0x00008400ff107b82 */ /* 0x000e220000000a00 */
[----:B------:R-:W-:-:S02]  /*4d30*/  FSETP.GT.AND P2, PT, R28, RZ, PT ;  /* 0x000000ff1c00720b */ /* 0x000fc40003f44000 */
[----:B------:R-:W-:Y:S02]  /*4d40*/  FSETP.GT.AND P1, PT, R40, RZ, PT ;  /* 0x000000ff2800720b */ /* 0x000fe40003f24000 */
[----:B------:R-:W-:Y:S02]  /*4d50*/  FSETP.GT.AND P0, PT, R26, RZ, PT ;  /* 0x000000ff1a00720b */ /* 0x000fe40003f04000 */
[----:B------:R-:W-:Y:S02]  /*4d60*/  FSEL R24, R24, R29, P4 ;  /* 0x0000001d18187208 */ /* 0x000fe40002000000 */
[----:B------:R-:W-:Y:S02]  /*4d70*/  FSEL R33, R28, R33, P2 ;  /* 0x000000211c217208 */ /* 0x000fe40001000000 */
[----:B------:R-:W-:Y:S02]  /*4d80*/  FSEL R40, R40, R37, P1 ;  /* 0x0000002528287208 */ /* 0x000fe40000800000 */
[----:B------:R-:W-:Y:S01]  /*4d90*/  FSEL R45, R26, R45, P0 ;  /* 0x0000002d1a2d7208 */ /* 0x000fe20000000000 */
[----:B------:R-:W-:Y:S01]  /*4da0*/  FADD R50, -R35, R50 ;  /* 0x0000003223327221 */ /* 0x000fe20000000100 */
[----:B------:R-:W-:Y:S01]  /*4db0*/  FADD R0, -R31, R24 ;  /* 0x000000181f007221 */ /* 0x000fe20000000100 */
[----:B------:R-:W-:Y:S01]  /*4dc0*/  FADD R40, -R23, R40 ;  /* 0x0000002817287221 */ /* 0x000fe20000000100 */
[----:B------:R-:W-:Y:S01]  /*4dd0*/  FADD R13, -R44, R13 ;  /* 0x0000000d2c0d7221 */ /* 0x000fe20000000100 */
[----:B------:R-:W-:Y:S01]  /*4de0*/  FADD R3, -R48, R3 ;  /* 0x0000000330037221 */ /* 0x000fe20000000100 */
[----:B------:R-:W-:Y:S01]  /*4df0*/  FADD R33, -R30, R33 ;  /* 0x000000211e217221 */ /* 0x000fe20000000100 */
[----:B------:R-:W-:Y:S01]  /*4e00*/  FADD R45, -R32, R45 ;  /* 0x0000002d202d7221 */ /* 0x000fe20000000100 */
[C---:B------:R-:W-:Y:S01]  /*4e10*/  FFMA R50, R18.reuse, R50, R35 ;  /* 0x0000003212327223 */ /* 0x040fe20000000023 */
[C---:B------:R-:W-:Y:S01]  /*4e20*/  FFMA R0, R18.reuse, R0, R31 ;  /* 0x0000000012007223 */ /* 0x040fe2000000001f */
[----:B------:R-:W-:Y:S01]  /*4e30*/  FFMA R23, R18, R40, R23 ;  /* 0x0000002812177223 */ /* 0x000fe20000000017 */
[C---:B------:R-:W-:Y:S01]  /*4e40*/  FFMA R44, R19.reuse, R13, R44 ;  /* 0x0000000d132c7223 */ /* 0x040fe2000000002c */
[C---:B------:R-:W-:Y:S01]  /*4e50*/  FFMA R3, R19.reuse, R3, R48 ;  /* 0x0000000313037223 */ /* 0x040fe20000000030 */
[C---:B------:R-:W-:Y:S01]  /*4e60*/  FFMA R30, R19.reuse, R33, R30 ;  /* 0x00000021131e7223 */ /* 0x040fe2000000001e */
[----:B------:R-:W-:Y:S01]  /*4e70*/  FFMA R45, R19, R45, R32 ;  /* 0x0000002d132d7223 */ /* 0x000fe20000000020 */
[----:B------:R-:W-:Y:S01]  /*4e80*/  FADD R27, -R20, R27 ;  /* 0x0000001b141b7221 */ /* 0x000fe20000000100 */
[----:B------:R-:W-:Y:S01]  /*4e90*/  FADD R36, -R21, R36 ;  /* 0x0000002415247221 */ /* 0x000fe20000000100 */
[----:B------:R-:W-:Y:S01]  /*4ea0*/  FADD R50, -R41, R50 ;  /* 0x0000003229327221 */ /* 0x000fe20000000100 */
[----:B------:R-:W-:Y:S01]  /*4eb0*/  FADD R3, -R44, R3 ;  /* 0x000000032c037221 */ /* 0x000fe20000000100 */
[----:B------:R-:W-:Y:S01]  /*4ec0*/  FADD R15, -R12, R15 ;  /* 0x0000000f0c0f7221 */ /* 0x000fe20000000100 */
[----:B------:R-:W-:Y:S01]  /*4ed0*/  FADD R25, -R52, R25 ;  /* 0x0000001934197221 */ /* 0x000fe20000000100 */
[----:B------:R-:W-:Y:S01]  /*4ee0*/  FADD R23, -R0, R23 ;  /* 0x0000001700177221 */ /* 0x000fe20000000100 */
[----:B------:R-:W-:Y:S01]  /*4ef0*/  FADD R45, -R30, R45 ;  /* 0x0000002d1e2d7221 */ /* 0x000fe20000000100 */
[----:B0-----:R-:W-:-:S04]  /*4f00*/  IMAD.WIDE R16, R2, 0x4, R16 ;  /* 0x0000000402107825 */ /* 0x001fc800078e0210 */
[C---:B--2---:R-:W-:Y:S01]  /*4f10*/  FFMA R27, R43.reuse, R27, R20 ;  /* 0x0000001b2b1b7223 */ /* 0x044fe20000000014 */
[C---:B------:R-:W-:Y:S01]  /*4f20*/  FFMA R36, R43.reuse, R36, R21 ;  /* 0x000000242b247223 */ /* 0x040fe20000000015 */
[C---:B------:R-:W-:Y:S01]  /*4f30*/  FFMA R41, R43.reuse, R50, R41 ;  /* 0x000000322b297223 */ /* 0x040fe20000000029 */
[----:B------:R-:W-:Y:S01]  /*4f40*/  FFMA R44, R43, R3, R44 ;  /* 0x000000032b2c7223 */ /* 0x000fe2000000002c */
[C---:B---3--:R-:W-:Y:S01]  /*4f50*/  FFMA R15, R55.reuse, R15, R12 ;  /* 0x0000000f370f7223 */ /* 0x048fe2000000000c */
[C---:B------:R-:W-:Y:S01]  /*4f60*/  FFMA R52, R55.reuse, R25, R52 ;  /* 0x0000001937347223 */ /* 0x040fe20000000034 */
[C---:B------:R-:W-:Y:S01]  /*4f70*/  FFMA R23, R55.reuse, R23, R0 ;  /* 0x0000001737177223 */ /* 0x040fe20000000000 */
[----:B------:R-:W-:Y:S01]  /*4f80*/  FFMA R30, R55, R45, R30 ;  /* 0x0000002d371e7223 */ /* 0x000fe2000000001e */
[----:B----4-:R-:W-:Y:S01]  /*4f90*/  FADD R8, R8, R15 ;  /* 0x0000000f08087221 */ /* 0x010fe20000000000 */
[----:B------:R-:W-:Y:S01]  /*4fa0*/  FADD R9, R9, R52 ;  /* 0x0000003409097221 */ /* 0x000fe20000000000 */
[----:B------:R-:W-:Y:S01]  /*4fb0*/  FADD R10, R10, R23 ;  /* 0x000000170a0a7221 */ /* 0x000fe20000000000 */
[----:B------:R-:W-:Y:S01]  /*4fc0*/  FADD R11, R11, R30 ;  /* 0x0000001e0b0b7221 */ /* 0x000fe20000000000 */
[----:B-----5:R-:W-:Y:S01]  /*4fd0*/  FADD R4, R4, R27 ;  /* 0x0000001b04047221 */ /* 0x020fe20000000000 */
[----:B------:R-:W-:Y:S01]  /*4fe0*/  FADD R5, R5, R36 ;  /* 0x0000002405057221 */ /* 0x000fe20000000000 */
[----:B------:R-:W-:Y:S01]  /*4ff0*/  FADD R6, R6, R41 ;  /* 0x0000002906067221 */ /* 0x000fe20000000000 */
[----:B------:R-:W-:Y:S01]  /*5000*/  FADD R7, R7, R44 ;  /* 0x0000002c07077221 */ /* 0x000fe20000000000 */
[----:B------:R-:W-:Y:S04]  /*5010*/  STG.E.128 desc[UR4][R16.64+0x800], R8 ;  /* 0x0008000810007986 */ /* 0x000fe8000c101d04 */
[----:B------:R-:W-:Y:S01]  /*5020*/  STG.E.128 desc[UR4][R16.64], R4 ;  /* 0x0000000410007986 */ /* 0x000fe2000c101d04 */
[----:B------:R-:W-:Y:S05]  /*5030*/  EXIT ;  /* 0x000000000000794d */ /* 0x000fea0003800000 */
.L_x_0:
[----:B------:R-:W-:-:S00]  /*5040*/  BRA `(.L_x_0) ;  /* 0xfffffffc00fc7947 */ /* 0x000fc0000383ffff */
[----:B------:R-:W-:-:S00]  /*5050*/  NOP ;  /* 0x0000000000007918 */ /* 0x000fc00000000000 */
        /* <DEDUP_REMOVED lines=10> */
.L_x_1:


//--------------------- .nv.global.init           --------------------------
	.section	.nv.global.init,"aw",@progbits
.nv.global.init:
	.type		_$_str,@object
	.size		_$_str,(.L_0 - _$_str)
_$_str:
        /*0000*/ 	.byte	0x5f, 0x5f, 0x43, 0x55, 0x44, 0x41, 0x5f, 0x46, 0x54, 0x5a, 0x00
.L_0:


//--------------------- .nv.constant0.triton_poi_fused__unsafe_index_add_elu_mul_sub_12 --------------------------
	.section	.nv.constant0.triton_poi_fused__unsafe_index_add_elu_mul_sub_12,"a",@progbits
	.sectionflags	@""
	.align	4
.nv.constant0.triton_poi_fused__unsafe_index_add_elu_mul_sub_12:
	.zero		620
